	.target	sm_90a

	.elftype	@"ET_EXEC"


//--------------------- .note.nv.tkinfo           --------------------------
	.section	.note.nv.tkinfo,"",@"SHT_NOTE"
	.sectionflags	@"SHF_NOTE_NV_TKINFO"
	.tkinfo
        /*0018*/ 	.word	0x00000002
        /*0030*/ 	.string	""
        /*0030*/ 	.string	"ptxas"
        /*0030*/ 	.string	"Cuda compilation tools, release 13.0, V13.0.88"
        /*0030*/ 	.string	"Build cuda_13.0.r13.0/compiler.36424714_0"
        /*0030*/ 	.string	"-arch sm_90a -m 64 "



//--------------------- .note.nv.cuinfo           --------------------------
	.section	.note.nv.cuinfo,"",@"SHT_NOTE"
	.sectionflags	@"SHF_NOTE_NV_CUINFO"
        /*0018*/ 	.short	0x0002
        /*001a*/ 	.short	0x005a
        /*001c*/ 	.short	0x0082
	.zero		2


//--------------------- .nv.info                  --------------------------
	.section	.nv.info,"",@"SHT_CUDA_INFO"
	.align	4


	//----- nvinfo : EIATTR_REGCOUNT
	.align		4
        /*0000*/ 	.byte	0x04, 0x2f
        /*0002*/ 	.short	(.L_15 - .L_14)
	.align		4
.L_14:
        /*0004*/ 	.word	index@(_ZN7cutlass13device_kernelINS_4gemm6kernel13GemmUniversalIN4cute5tupleIJiiiiEEENS1_10collective13CollectiveMmaINS1_34MainloopSm90TmaGmmaWarpSpecializedILi56ENS5_IJNS4_1CILi2EEENSA_ILi1EEESC_EEENS1_32KernelTmaWarpSpecializedPingpongEEENS5_IJNSA_ILi64EEESG_NSA_ILi32EEEEEEaNS5_IJlSC_lEEEaSJ_NS4_8TiledMMAINS4_8MMA_AtomIJNS4_4SM904GMMA26MMA_64x64x32_S32S8S8_SS_TNEEEENS4_6LayoutINS5_IJSC_SC_SC_EEENS5_IJNSA_ILi0EEESS_SS_EEEEENS5_IJNS4_10UnderscoreESV_SV_EEEEENS4_13SM90_TMA_LOADENS4_14ComposedLayoutINS4_7SwizzleILi1ELi4ELi3EEENS4_18smem_ptr_flag_bitsILi8EEENSQ_INS5_IJNSA_ILi8EEESH_EEENS5_IJSH_SC_EEEEEEEvNS4_8identityENS4_23SM90_TMA_LOAD_MULTICASTES18_vS19_EENS_8epilogue10collective6detail29Sm90TmaWarpSpecializedAdapterINS1D_15DefaultEpilogueIaSJ_SJ_NS1C_6thread17LinearCombinationIaLi1EiiLNS1H_9ScaleType4KindE0ELNS_15FloatRoundStyleE2EaEENS1_15EpilogueDefaultEEEEEvvEEEEvNT_6ParamsE)
        /*0008*/ 	.word	0x000000a8


	//----- nvinfo : EIATTR_FRAME_SIZE
	.align		4
.L_15:
        /*000c*/ 	.byte	0x04, 0x11
        /*000e*/ 	.short	(.L_17 - .L_16)
	.align		4
.L_16:
        /*0010*/ 	.word	index@(_ZN7cutlass13device_kernelINS_4gemm6kernel13GemmUniversalIN4cute5tupleIJiiiiEEENS1_10collective13CollectiveMmaINS1_34MainloopSm90TmaGmmaWarpSpecializedILi56ENS5_IJNS4_1CILi2EEENSA_ILi1EEESC_EEENS1_32KernelTmaWarpSpecializedPingpongEEENS5_IJNSA_ILi64EEESG_NSA_ILi32EEEEEEaNS5_IJlSC_lEEEaSJ_NS4_8TiledMMAINS4_8MMA_AtomIJNS4_4SM904GMMA26MMA_64x64x32_S32S8S8_SS_TNEEEENS4_6LayoutINS5_IJSC_SC_SC_EEENS5_IJNSA_ILi0EEESS_SS_EEEEENS5_IJNS4_10UnderscoreESV_SV_EEEEENS4_13SM90_TMA_LOADENS4_14ComposedLayoutINS4_7SwizzleILi1ELi4ELi3EEENS4_18smem_ptr_flag_bitsILi8EEENSQ_INS5_IJNSA_ILi8EEESH_EEENS5_IJSH_SC_EEEEEEEvNS4_8identityENS4_23SM90_TMA_LOAD_MULTICASTES18_vS19_EENS_8epilogue10collective6detail29Sm90TmaWarpSpecializedAdapterINS1D_15DefaultEpilogueIaSJ_SJ_NS1C_6thread17LinearCombinationIaLi1EiiLNS1H_9ScaleType4KindE0ELNS_15FloatRoundStyleE2EaEENS1_15EpilogueDefaultEEEEEvvEEEEvNT_6ParamsE)
        /*0014*/ 	.word	0x00000008


	//----- nvinfo : EIATTR_MIN_STACK_SIZE
	.align		4
.L_17:
        /*0018*/ 	.byte	0x04, 0x12
        /*001a*/ 	.short	(.L_19 - .L_18)
	.align		4
.L_18:
        /*001c*/ 	.word	index@(_ZN7cutlass13device_kernelINS_4gemm6kernel13GemmUniversalIN4cute5tupleIJiiiiEEENS1_10collective13CollectiveMmaINS1_34MainloopSm90TmaGmmaWarpSpecializedILi56ENS5_IJNS4_1CILi2EEENSA_ILi1EEESC_EEENS1_32KernelTmaWarpSpecializedPingpongEEENS5_IJNSA_ILi64EEESG_NSA_ILi32EEEEEEaNS5_IJlSC_lEEEaSJ_NS4_8TiledMMAINS4_8MMA_AtomIJNS4_4SM904GMMA26MMA_64x64x32_S32S8S8_SS_TNEEEENS4_6LayoutINS5_IJSC_SC_SC_EEENS5_IJNSA_ILi0EEESS_SS_EEEEENS5_IJNS4_10UnderscoreESV_SV_EEEEENS4_13SM90_TMA_LOADENS4_14ComposedLayoutINS4_7SwizzleILi1ELi4ELi3EEENS4_18smem_ptr_flag_bitsILi8EEENSQ_INS5_IJNSA_ILi8EEESH_EEENS5_IJSH_SC_EEEEEEEvNS4_8identityENS4_23SM90_TMA_LOAD_MULTICASTES18_vS19_EENS_8epilogue10collective6detail29Sm90TmaWarpSpecializedAdapterINS1D_15DefaultEpilogueIaSJ_SJ_NS1C_6thread17LinearCombinationIaLi1EiiLNS1H_9ScaleType4KindE0ELNS_15FloatRoundStyleE2EaEENS1_15EpilogueDefaultEEEEEvvEEEEvNT_6ParamsE)
        /*0020*/ 	.word	0x00000008
.L_19:


//--------------------- .nv.compat                --------------------------
	.section	.nv.compat,"",@"SHT_CUDA_COMPAT_INFO"
	.align	4
        /*0000*/ 	.byte	0x02, 0x09, 0x01, 0x00, 0x02, 0x02, 0x04, 0x00, 0x02, 0x05, 0x05, 0x00, 0x03, 0x07, 0x01, 0x01
        /*0010*/ 	.byte	0x02, 0x03, 0x01, 0x00, 0x02, 0x06, 0x01, 0x00, 0x04, 0x0b, 0x08, 0x00, 0x00, 0x00, 0x00, 0x00
        /*0020*/ 	.byte	0x00, 0x00, 0x00, 0x00


//--------------------- .nv.info._ZN7cutlass13device_kernelINS_4gemm6kernel13GemmUniversalIN4cute5tupleIJiiiiEEENS1_10collective13CollectiveMmaINS1_34MainloopSm90TmaGmmaWarpSpecializedILi56ENS5_IJNS4_1CILi2EEENSA_ILi1EEESC_EEENS1_32KernelTmaWarpSpecializedPingpongEEENS5_IJNSA_ILi64EEESG_NSA_ILi32EEEEEEaNS5_IJlSC_lEEEaSJ_NS4_8TiledMMAINS4_8MMA_AtomIJNS4_4SM904GMMA26MMA_64x64x32_S32S8S8_SS_TNEEEENS4_6LayoutINS5_IJSC_SC_SC_EEENS5_IJNSA_ILi0EEESS_SS_EEEEENS5_IJNS4_10UnderscoreESV_SV_EEEEENS4_13SM90_TMA_LOADENS4_14ComposedLayoutINS4_7SwizzleILi1ELi4ELi3EEENS4_18smem_ptr_flag_bitsILi8EEENSQ_INS5_IJNSA_ILi8EEESH_EEENS5_IJSH_SC_EEEEEEEvNS4_8identityENS4_23SM90_TMA_LOAD_MULTICASTES18_vS19_EENS_8epilogue10collective6detail29Sm90TmaWarpSpecializedAdapterINS1D_15DefaultEpilogueIaSJ_SJ_NS1C_6thread17LinearCombinationIaLi1EiiLNS1H_9ScaleType4KindE0ELNS_15FloatRoundStyleE2EaEENS1_15EpilogueDefaultEEEEEvvEEEEvNT_6ParamsE --------------------------
	.section	.nv.info._ZN7cutlass13device_kernelINS_4gemm6kernel13GemmUniversalIN4cute5tupleIJiiiiEEENS1_10collective13CollectiveMmaINS1_34MainloopSm90TmaGmmaWarpSpecializedILi56ENS5_IJNS4_1CILi2EEENSA_ILi1EEESC_EEENS1_32KernelTmaWarpSpecializedPingpongEEENS5_IJNSA_ILi64EEESG_NSA_ILi32EEEEEEaNS5_IJlSC_lEEEaSJ_NS4_8TiledMMAINS4_8MMA_AtomIJNS4_4SM904GMMA26MMA_64x64x32_S32S8S8_SS_TNEEEENS4_6LayoutINS5_IJSC_SC_SC_EEENS5_IJNSA_ILi0EEESS_SS_EEEEENS5_IJNS4_10UnderscoreESV_SV_EEEEENS4_13SM90_TMA_LOADENS4_14ComposedLayoutINS4_7SwizzleILi1ELi4ELi3EEENS4_18smem_ptr_flag_bitsILi8EEENSQ_INS5_IJNSA_ILi8EEESH_EEENS5_IJSH_SC_EEEEEEEvNS4_8identityENS4_23SM90_TMA_LOAD_MULTICASTES18_vS19_EENS_8epilogue10collective6detail29Sm90TmaWarpSpecializedAdapterINS1D_15DefaultEpilogueIaSJ_SJ_NS1C_6thread17LinearCombinationIaLi1EiiLNS1H_9ScaleType4KindE0ELNS_15FloatRoundStyleE2EaEENS1_15EpilogueDefaultEEEEEvvEEEEvNT_6ParamsE,"",@"SHT_CUDA_INFO"
	.sectionflags	@""
	.align	4


	//----- nvinfo : EIATTR_CUDA_API_VERSION
	.align		4
        /*0000*/ 	.byte	0x04, 0x37
        /*0002*/ 	.short	(.L_21 - .L_20)
.L_20:
        /*0004*/ 	.word	0x00000082


	//----- nvinfo : EIATTR_KPARAM_INFO
	.align		4
.L_21:
        /*0008*/ 	.byte	0x04, 0x17
        /*000a*/ 	.short	(.L_23 - .L_22)
.L_22:
        /*000c*/ 	.word	0x00000000
        /*0010*/ 	.short	0x0000
        /*0012*/ 	.short	0x0070
        /*0014*/ 	.byte	0x00, 0xf0, 0x01, 0x10


	//----- nvinfo : EIATTR_SPARSE_MMA_MASK
	.align		4
.L_23:
        /*0018*/ 	.byte	0x03, 0x50
        /*001a*/ 	.short	0x0000


	//----- nvinfo : EIATTR_MAXREG_COUNT
	.align		4
        /*001c*/ 	.byte	0x03, 0x1b
        /*001e*/ 	.short	0x00a8


	//----- nvinfo : EIATTR_NUM_BARRIERS
	.align		4
        /*0020*/ 	.byte	0x02, 0x4c
        /*0022*/ 	.byte	0x01
	.zero		1


	//----- nvinfo : EIATTR_EXTERNS
	.align		4
        /*0024*/ 	.byte	0x04, 0x0f
        /*0026*/ 	.short	(.L_25 - .L_24)


	//   ....[0]....
	.align		4
.L_24:
        /*0028*/ 	.word	index@(__assertfail)


	//----- nvinfo : EIATTR_ANNOTATIONS
	.align		4
.L_25:
        /*002c*/ 	.byte	0x04, 0x55
        /*002e*/ 	.short	(.L_27 - .L_26)


	//   ....[0]....
.L_26:
        /*0030*/ 	.word	0x00000001
        /*0034*/ 	.byte	0x60, 0x14, 0x00, 0x00, 0x01, 0x00, 0x00, 0x00, 0x10, 0x1b, 0x00, 0x00, 0x01, 0x00, 0x00, 0x00
        /*0044*/ 	.byte	0xd0, 0x43, 0x00, 0x00, 0x01, 0x00, 0x00, 0x00, 0x10, 0x50, 0x00, 0x00


	//----- nvinfo : EIATTR_MERCURY_ISA_VERSION
	.align		4
.L_27:
        /*0050*/ 	.byte	0x03, 0x5f
        /*0052*/ 	.short	0x0101


	//----- nvinfo : EIATTR_INT_WARP_WIDE_INSTR_OFFSETS
	.align		4
        /*0054*/ 	.byte	0x04, 0x31
        /*0056*/ 	.short	(.L_29 - .L_28)


	//   ....[0]....
.L_28:
        /*0058*/ 	.word	0x00000ba0


	//   ....[1]....
        /*005c*/ 	.word	0x00000bc0


	//   ....[2]....
        /*0060*/ 	.word	0x00000be0


	//   ....[3]....
        /*0064*/ 	.word	0x00000ca0


	//   ....[4]....
        /*0068*/ 	.word	0x00000cc0


	//   ....[5]....
        /*006c*/ 	.word	0x00000d20


	//   ....[6]....
        /*0070*/ 	.word	0x00000e30


	//   ....[7]....
        /*0074*/ 	.word	0x00000e60


	//   ....[8]....
        /*0078*/ 	.word	0x000024e0


	//----- nvinfo : EIATTR_COOP_GROUP_MASK_REGIDS
	.align		4
.L_29:
        /*007c*/ 	.byte	0x04, 0x29
        /*007e*/ 	.short	(.L_31 - .L_30)


	//   ....[0]....
.L_30:
        /*0080*/ 	.word	0xffffffff


	//   ....[1]....
        /*0084*/ 	.word	0xffffffff


	//   ....[2]....
        /*0088*/ 	.word	0xffffffff


	//   ....[3]....
        /*008c*/ 	.word	0xffffffff


	//   ....[4]....
        /*0090*/ 	.word	0xffffffff


	//   ....[5]....
        /*0094*/ 	.word	0xffffffff


	//   ....[6]....
        /*0098*/ 	.word	0xffffffff


	//----- nvinfo : EIATTR_COOP_GROUP_INSTR_OFFSETS
	.align		4
.L_31:
        /*009c*/ 	.byte	0x04, 0x28
        /*009e*/ 	.short	(.L_33 - .L_32)


	//   ....[0]....
.L_32:
        /*00a0*/ 	.word	0x00000070


	//   ....[1]....
        /*00a4*/ 	.word	0x00000080


	//   ....[2]....
        /*00a8*/ 	.word	0x00000140


	//   ....[3]....
        /*00ac*/ 	.word	0x00000980


	//   ....[4]....
        /*00b0*/ 	.word	0x000009c0


	//   ....[5]....
        /*00b4*/ 	.word	0x00000a40


	//   ....[6]....
        /*00b8*/ 	.word	0x00001010


	//----- nvinfo : EIATTR_REG_RECONFIG
	.align		4
.L_33:
        /*00bc*/ 	.byte	0x01, 0x54
	.zero		2


	//----- nvinfo : EIATTR_SYSCALL_OFFSETS
	.align		4
        /*00c0*/ 	.byte	0x04, 0x46
        /*00c2*/ 	.short	(.L_35 - .L_34)


	//   ....[0]....
.L_34:
        /*00c4*/ 	.word	0x00001ff0


	//----- nvinfo : EIATTR_MBARRIER_INSTR_OFFSETS
	.align		4
.L_35:
        /*00c8*/ 	.byte	0x04, 0x39
        /*00ca*/ 	.short	(.L_37 - .L_36)


	//   ....[0]....
.L_36:
        /*00cc*/ 	.word	0x00000260
        /*00d0*/ 	.word	0x000000ff
        /*00d4*/ 	.word	0x00000000
        /*00d8*/ 	.short	0x0100
        /*00da*/ 	.byte	0x08
	.zero		1


	//   ....[1]....
        /*00dc*/ 	.word	0x00000270
        /*00e0*/ 	.word	0x000000ff
        /*00e4*/ 	.word	0x000001c0
        /*00e8*/ 	.short	0x0100
        /*00ea*/ 	.byte	0x08
	.zero		1


	//   ....[2]....
        /*00ec*/ 	.word	0x00000280
        /*00f0*/ 	.word	0x000000ff
        /*00f4*/ 	.word	0x00000008
        /*00f8*/ 	.short	0x0100
        /*00fa*/ 	.byte	0x08
	.zero		1


	//   ....[3]....
        /*00fc*/ 	.word	0x00000290
        /*0100*/ 	.word	0x000000ff
        /*0104*/ 	.word	0x000001c8
        /*0108*/ 	.short	0x0100
        /*010a*/ 	.byte	0x08
	.zero		1


	//   ....[4]....
        /*010c*/ 	.word	0x000002a0
        /*0110*/ 	.word	0x000000ff
        /*0114*/ 	.word	0x00000010
        /*0118*/ 	.short	0x0100
        /*011a*/ 	.byte	0x08
	.zero		1


	//   ....[5]....
        /*011c*/ 	.word	0x000002b0
        /*0120*/ 	.word	0x000000ff
        /*0124*/ 	.word	0x000001d0
        /*0128*/ 	.short	0x0100
        /*012a*/ 	.byte	0x08
	.zero		1


	//   ....[6]....
        /*012c*/ 	.word	0x000002c0
        /*0130*/ 	.word	0x000000ff
        /*0134*/ 	.word	0x00000018
        /*0138*/ 	.short	0x0100
        /*013a*/ 	.byte	0x08
	.zero		1


	//   ....[7]....
        /*013c*/ 	.word	0x000002d0
        /*0140*/ 	.word	0x000000ff
        /*0144*/ 	.word	0x000001d8
        /*0148*/ 	.short	0x0100
        /*014a*/ 	.byte	0x08
	.zero		1


	//   ....[8]....
        /*014c*/ 	.word	0x000002e0
        /*0150*/ 	.word	0x000000ff
        /*0154*/ 	.word	0x00000020
        /*0158*/ 	.short	0x0100
        /*015a*/ 	.byte	0x08
	.zero		1


	//   ....[9]....
        /*015c*/ 	.word	0x000002f0
        /*0160*/ 	.word	0x000000ff
        /*0164*/ 	.word	0x000001e0
        /*0168*/ 	.short	0x0100
        /*016a*/ 	.byte	0x08
	.zero		1


	//   ....[10]....
        /*016c*/ 	.word	0x00000300
        /*0170*/ 	.word	0x000000ff
        /*0174*/ 	.word	0x00000028
        /*0178*/ 	.short	0x0100
        /*017a*/ 	.byte	0x08
	.zero		1


	//   ....[11]....
        /*017c*/ 	.word	0x00000310
        /*0180*/ 	.word	0x000000ff
        /*0184*/ 	.word	0x000001e8
        /*0188*/ 	.short	0x0100
        /*018a*/ 	.byte	0x08
	.zero		1


	//   ....[12]....
        /*018c*/ 	.word	0x00000320
        /*0190*/ 	.word	0x000000ff
        /*0194*/ 	.word	0x00000030
        /*0198*/ 	.short	0x0100
        /*019a*/ 	.byte	0x08
	.zero		1


	//   ....[13]....
        /*019c*/ 	.word	0x00000330
        /*01a0*/ 	.word	0x000000ff
        /*01a4*/ 	.word	0x000001f0
        /*01a8*/ 	.short	0x0100
        /*01aa*/ 	.byte	0x08
	.zero		1


	//   ....[14]....
        /*01ac*/ 	.word	0x00000340
        /*01b0*/ 	.word	0x000000ff
        /*01b4*/ 	.word	0x00000038
        /*01b8*/ 	.short	0x0100
        /*01ba*/ 	.byte	0x08
	.zero		1


	//   ....[15]....
        /*01bc*/ 	.word	0x00000350
        /*01c0*/ 	.word	0x000000ff
        /*01c4*/ 	.word	0x000001f8
        /*01c8*/ 	.short	0x0100
        /*01ca*/ 	.byte	0x08
	.zero		1


	//   ....[16]....
        /*01cc*/ 	.word	0x00000360
        /*01d0*/ 	.word	0x000000ff
        /*01d4*/ 	.word	0x00000040
        /*01d8*/ 	.short	0x0100
        /*01da*/ 	.byte	0x08
	.zero		1


	//   ....[17]....
        /*01dc*/ 	.word	0x00000370
        /*01e0*/ 	.word	0x000000ff
        /*01e4*/ 	.word	0x00000200
        /*01e8*/ 	.short	0x0100
        /*01ea*/ 	.byte	0x08
	.zero		1


	//   ....[18]....
        /*01ec*/ 	.word	0x00000380
        /*01f0*/ 	.word	0x000000ff
        /*01f4*/ 	.word	0x00000048
        /*01f8*/ 	.short	0x0100
        /*01fa*/ 	.byte	0x08
	.zero		1


	//   ....[19]....
        /*01fc*/ 	.word	0x00000390
        /*0200*/ 	.word	0x000000ff
        /*0204*/ 	.word	0x00000208
        /*0208*/ 	.short	0x0100
        /*020a*/ 	.byte	0x08
	.zero		1


	//   ....[20]....
        /*020c*/ 	.word	0x000003a0
        /*0210*/ 	.word	0x000000ff
        /*0214*/ 	.word	0x00000050
        /*0218*/ 	.short	0x0100
        /*021a*/ 	.byte	0x08
	.zero		1


	//   ....[21]....
        /*021c*/ 	.word	0x000003b0
        /*0220*/ 	.word	0x000000ff
        /*0224*/ 	.word	0x00000210
        /*0228*/ 	.short	0x0100
        /*022a*/ 	.byte	0x08
	.zero		1


	//   ....[22]....
        /*022c*/ 	.word	0x000003c0
        /*0230*/ 	.word	0x000000ff
        /*0234*/ 	.word	0x00000058
        /*0238*/ 	.short	0x0100
        /*023a*/ 	.byte	0x08
	.zero		1


	//   ....[23]....
        /*023c*/ 	.word	0x000003d0
        /*0240*/ 	.word	0x000000ff
        /*0244*/ 	.word	0x00000218
        /*0248*/ 	.short	0x0100
        /*024a*/ 	.byte	0x08
	.zero		1


	//   ....[24]....
        /*024c*/ 	.word	0x000003e0
        /*0250*/ 	.word	0x000000ff
        /*0254*/ 	.word	0x00000060
        /*0258*/ 	.short	0x0100
        /*025a*/ 	.byte	0x08
	.zero		1


	//   ....[25]....
        /*025c*/ 	.word	0x000003f0
        /*0260*/ 	.word	0x000000ff
        /*0264*/ 	.word	0x00000220
        /*0268*/ 	.short	0x0100
        /*026a*/ 	.byte	0x08
	.zero		1


	//   ....[26]....
        /*026c*/ 	.word	0x00000400
        /*0270*/ 	.word	0x000000ff
        /*0274*/ 	.word	0x00000068
        /*0278*/ 	.short	0x0100
        /*027a*/ 	.byte	0x08
	.zero		1


	//   ....[27]....
        /*027c*/ 	.word	0x00000410
        /*0280*/ 	.word	0x000000ff
        /*0284*/ 	.word	0x00000228
        /*0288*/ 	.short	0x0100
        /*028a*/ 	.byte	0x08
	.zero		1


	//   ....[28]....
        /*028c*/ 	.word	0x00000420
        /*0290*/ 	.word	0x000000ff
        /*0294*/ 	.word	0x00000070
        /*0298*/ 	.short	0x0100
        /*029a*/ 	.byte	0x08
	.zero		1


	//   ....[29]....
        /*029c*/ 	.word	0x00000430
        /*02a0*/ 	.word	0x000000ff
        /*02a4*/ 	.word	0x00000230
        /*02a8*/ 	.short	0x0100
        /*02aa*/ 	.byte	0x08
	.zero		1


	//   ....[30]....
        /*02ac*/ 	.word	0x00000440
        /*02b0*/ 	.word	0x000000ff
        /*02b4*/ 	.word	0x00000078
        /*02b8*/ 	.short	0x0100
        /*02ba*/ 	.byte	0x08
	.zero		1


	//   ....[31]....
        /*02bc*/ 	.word	0x00000450
        /*02c0*/ 	.word	0x000000ff
        /*02c4*/ 	.word	0x00000238
        /*02c8*/ 	.short	0x0100
        /*02ca*/ 	.byte	0x08
	.zero		1


	//   ....[32]....
        /*02cc*/ 	.word	0x00000460
        /*02d0*/ 	.word	0x000000ff
        /*02d4*/ 	.word	0x00000080
        /*02d8*/ 	.short	0x0100
        /*02da*/ 	.byte	0x08
	.zero		1


	//   ....[33]....
        /*02dc*/ 	.word	0x00000470
        /*02e0*/ 	.word	0x000000ff
        /*02e4*/ 	.word	0x00000240
        /*02e8*/ 	.short	0x0100
        /*02ea*/ 	.byte	0x08
	.zero		1


	//   ....[34]....
        /*02ec*/ 	.word	0x00000480
        /*02f0*/ 	.word	0x000000ff
        /*02f4*/ 	.word	0x00000088
        /*02f8*/ 	.short	0x0100
        /*02fa*/ 	.byte	0x08
	.zero		1


	//   ....[35]....
        /*02fc*/ 	.word	0x00000490
        /*0300*/ 	.word	0x000000ff
        /*0304*/ 	.word	0x00000248
        /*0308*/ 	.short	0x0100
        /*030a*/ 	.byte	0x08
	.zero		1


	//   ....[36]....
        /*030c*/ 	.word	0x000004a0
        /*0310*/ 	.word	0x000000ff
        /*0314*/ 	.word	0x00000090
        /*0318*/ 	.short	0x0100
        /*031a*/ 	.byte	0x08
	.zero		1


	//   ....[37]....
        /*031c*/ 	.word	0x000004b0
        /*0320*/ 	.word	0x000000ff
        /*0324*/ 	.word	0x00000250
        /*0328*/ 	.short	0x0100
        /*032a*/ 	.byte	0x08
	.zero		1


	//   ....[38]....
        /*032c*/ 	.word	0x000004c0
        /*0330*/ 	.word	0x000000ff
        /*0334*/ 	.word	0x00000098
        /*0338*/ 	.short	0x0100
        /*033a*/ 	.byte	0x08
	.zero		1


	//   ....[39]....
        /*033c*/ 	.word	0x000004d0
        /*0340*/ 	.word	0x000000ff
        /*0344*/ 	.word	0x00000258
        /*0348*/ 	.short	0x0100
        /*034a*/ 	.byte	0x08
	.zero		1


	//   ....[40]....
        /*034c*/ 	.word	0x000004e0
        /*0350*/ 	.word	0x000000ff
        /*0354*/ 	.word	0x000000a0
        /*0358*/ 	.short	0x0100
        /*035a*/ 	.byte	0x08
	.zero		1


	//   ....[41]....
        /*035c*/ 	.word	0x000004f0
        /*0360*/ 	.word	0x000000ff
        /*0364*/ 	.word	0x00000260
        /*0368*/ 	.short	0x0100
        /*036a*/ 	.byte	0x08
	.zero		1


	//   ....[42]....
        /*036c*/ 	.word	0x00000500
        /*0370*/ 	.word	0x000000ff
        /*0374*/ 	.word	0x000000a8
        /*0378*/ 	.short	0x0100
        /*037a*/ 	.byte	0x08
	.zero		1


	//   ....[43]....
        /*037c*/ 	.word	0x00000510
        /*0380*/ 	.word	0x000000ff
        /*0384*/ 	.word	0x00000268
        /*0388*/ 	.short	0x0100
        /*038a*/ 	.byte	0x08
	.zero		1


	//   ....[44]....
        /*038c*/ 	.word	0x00000520
        /*0390*/ 	.word	0x000000ff
        /*0394*/ 	.word	0x000000b0
        /*0398*/ 	.short	0x0100
        /*039a*/ 	.byte	0x08
	.zero		1


	//   ....[45]....
        /*039c*/ 	.word	0x00000530
        /*03a0*/ 	.word	0x000000ff
        /*03a4*/ 	.word	0x00000270
        /*03a8*/ 	.short	0x0100
        /*03aa*/ 	.byte	0x08
	.zero		1


	//   ....[46]....
        /*03ac*/ 	.word	0x00000540
        /*03b0*/ 	.word	0x000000ff
        /*03b4*/ 	.word	0x000000b8
        /*03b8*/ 	.short	0x0100
        /*03ba*/ 	.byte	0x08
	.zero		1


	//   ....[47]....
        /*03bc*/ 	.word	0x00000550
        /*03c0*/ 	.word	0x000000ff
        /*03c4*/ 	.word	0x00000278
        /*03c8*/ 	.short	0x0100
        /*03ca*/ 	.byte	0x08
	.zero		1


	//   ....[48]....
        /*03cc*/ 	.word	0x00000560
        /*03d0*/ 	.word	0x000000ff
        /*03d4*/ 	.word	0x000000c0
        /*03d8*/ 	.short	0x0100
        /*03da*/ 	.byte	0x08
	.zero		1


	//   ....[49]....
        /*03dc*/ 	.word	0x00000570
        /*03e0*/ 	.word	0x000000ff
        /*03e4*/ 	.word	0x00000280
        /*03e8*/ 	.short	0x0100
        /*03ea*/ 	.byte	0x08
	.zero		1


	//   ....[50]....
        /*03ec*/ 	.word	0x00000580
        /*03f0*/ 	.word	0x000000ff
        /*03f4*/ 	.word	0x000000c8
        /*03f8*/ 	.short	0x0100
        /*03fa*/ 	.byte	0x08
	.zero		1


	//   ....[51]....
        /*03fc*/ 	.word	0x00000590
        /*0400*/ 	.word	0x000000ff
        /*0404*/ 	.word	0x00000288
        /*0408*/ 	.short	0x0100
        /*040a*/ 	.byte	0x08
	.zero		1


	//   ....[52]....
        /*040c*/ 	.word	0x000005a0
        /*0410*/ 	.word	0x000000ff
        /*0414*/ 	.word	0x000000d0
        /*0418*/ 	.short	0x0100
        /*041a*/ 	.byte	0x08
	.zero		1


	//   ....[53]....
        /*041c*/ 	.word	0x000005b0
        /*0420*/ 	.word	0x000000ff
        /*0424*/ 	.word	0x00000290
        /*0428*/ 	.short	0x0100
        /*042a*/ 	.byte	0x08
	.zero		1


	//   ....[54]....
        /*042c*/ 	.word	0x000005c0
        /*0430*/ 	.word	0x000000ff
        /*0434*/ 	.word	0x000000d8
        /*0438*/ 	.short	0x0100
        /*043a*/ 	.byte	0x08
	.zero		1


	//   ....[55]....
        /*043c*/ 	.word	0x000005d0
        /*0440*/ 	.word	0x000000ff
        /*0444*/ 	.word	0x00000298
        /*0448*/ 	.short	0x0100
        /*044a*/ 	.byte	0x08
	.zero		1


	//   ....[56]....
        /*044c*/ 	.word	0x000005e0
        /*0450*/ 	.word	0x000000ff
        /*0454*/ 	.word	0x000000e0
        /*0458*/ 	.short	0x0100
        /*045a*/ 	.byte	0x08
	.zero		1


	//   ....[57]....
        /*045c*/ 	.word	0x000005f0
        /*0460*/ 	.word	0x000000ff
        /*0464*/ 	.word	0x000002a0
        /*0468*/ 	.short	0x0100
        /*046a*/ 	.byte	0x08
	.zero		1


	//   ....[58]....
        /*046c*/ 	.word	0x00000600
        /*0470*/ 	.word	0x000000ff
        /*0474*/ 	.word	0x000000e8
        /*0478*/ 	.short	0x0100
        /*047a*/ 	.byte	0x08
	.zero		1


	//   ....[59]....
        /*047c*/ 	.word	0x00000610
        /*0480*/ 	.word	0x000000ff
        /*0484*/ 	.word	0x000002a8
        /*0488*/ 	.short	0x0100
        /*048a*/ 	.byte	0x08
	.zero		1


	//   ....[60]....
        /*048c*/ 	.word	0x00000620
        /*0490*/ 	.word	0x000000ff
        /*0494*/ 	.word	0x000000f0
        /*0498*/ 	.short	0x0100
        /*049a*/ 	.byte	0x08
	.zero		1


	//   ....[61]....
        /*049c*/ 	.word	0x00000630
        /*04a0*/ 	.word	0x000000ff
        /*04a4*/ 	.word	0x000002b0
        /*04a8*/ 	.short	0x0100
        /*04aa*/ 	.byte	0x08
	.zero		1


	//   ....[62]....
        /*04ac*/ 	.word	0x00000640
        /*04b0*/ 	.word	0x000000ff
        /*04b4*/ 	.word	0x000000f8
        /*04b8*/ 	.short	0x0100
        /*04ba*/ 	.byte	0x08
	.zero		1


	//   ....[63]....
        /*04bc*/ 	.word	0x00000650
        /*04c0*/ 	.word	0x000000ff
        /*04c4*/ 	.word	0x000002b8
        /*04c8*/ 	.short	0x0100
        /*04ca*/ 	.byte	0x08
	.zero		1


	//   ....[64]....
        /*04cc*/ 	.word	0x00000660
        /*04d0*/ 	.word	0x000000ff
        /*04d4*/ 	.word	0x00000100
        /*04d8*/ 	.short	0x0100
        /*04da*/ 	.byte	0x08
	.zero		1


	//   ....[65]....
        /*04dc*/ 	.word	0x00000670
        /*04e0*/ 	.word	0x000000ff
        /*04e4*/ 	.word	0x000002c0
        /*04e8*/ 	.short	0x0100
        /*04ea*/ 	.byte	0x08
	.zero		1


	//   ....[66]....
        /*04ec*/ 	.word	0x00000680
        /*04f0*/ 	.word	0x000000ff
        /*04f4*/ 	.word	0x00000108
        /*04f8*/ 	.short	0x0100
        /*04fa*/ 	.byte	0x08
	.zero		1


	//   ....[67]....
        /*04fc*/ 	.word	0x00000690
        /*0500*/ 	.word	0x000000ff
        /*0504*/ 	.word	0x000002c8
        /*0508*/ 	.short	0x0100
        /*050a*/ 	.byte	0x08
	.zero		1


	//   ....[68]....
        /*050c*/ 	.word	0x000006a0
        /*0510*/ 	.word	0x000000ff
        /*0514*/ 	.word	0x00000110
        /*0518*/ 	.short	0x0100
        /*051a*/ 	.byte	0x08
	.zero		1


	//   ....[69]....
        /*051c*/ 	.word	0x000006b0
        /*0520*/ 	.word	0x000000ff
        /*0524*/ 	.word	0x000002d0
        /*0528*/ 	.short	0x0100
        /*052a*/ 	.byte	0x08
	.zero		1


	//   ....[70]....
        /*052c*/ 	.word	0x000006c0
        /*0530*/ 	.word	0x000000ff
        /*0534*/ 	.word	0x00000118
        /*0538*/ 	.short	0x0100
        /*053a*/ 	.byte	0x08
	.zero		1


	//   ....[71]....
        /*053c*/ 	.word	0x000006d0
        /*0540*/ 	.word	0x000000ff
        /*0544*/ 	.word	0x000002d8
        /*0548*/ 	.short	0x0100
        /*054a*/ 	.byte	0x08
	.zero		1


	//   ....[72]....
        /*054c*/ 	.word	0x000006e0
        /*0550*/ 	.word	0x000000ff
        /*0554*/ 	.word	0x00000120
        /*0558*/ 	.short	0x0100
        /*055a*/ 	.byte	0x08
	.zero		1


	//   ....[73]....
        /*055c*/ 	.word	0x000006f0
        /*0560*/ 	.word	0x000000ff
        /*0564*/ 	.word	0x000002e0
        /*0568*/ 	.short	0x0100
        /*056a*/ 	.byte	0x08
	.zero		1


	//   ....[74]....
        /*056c*/ 	.word	0x00000700
        /*0570*/ 	.word	0x000000ff
        /*0574*/ 	.word	0x00000128
        /*0578*/ 	.short	0x0100
        /*057a*/ 	.byte	0x08
	.zero		1


	//   ....[75]....
        /*057c*/ 	.word	0x00000710
        /*0580*/ 	.word	0x000000ff
        /*0584*/ 	.word	0x000002e8
        /*0588*/ 	.short	0x0100
        /*058a*/ 	.byte	0x08
	.zero		1


	//   ....[76]....
        /*058c*/ 	.word	0x00000720
        /*0590*/ 	.word	0x000000ff
        /*0594*/ 	.word	0x00000130
        /*0598*/ 	.short	0x0100
        /*059a*/ 	.byte	0x08
	.zero		1


	//   ....[77]....
        /*059c*/ 	.word	0x00000730
        /*05a0*/ 	.word	0x000000ff
        /*05a4*/ 	.word	0x000002f0
        /*05a8*/ 	.short	0x0100
        /*05aa*/ 	.byte	0x08
	.zero		1


	//   ....[78]....
        /*05ac*/ 	.word	0x00000740
        /*05b0*/ 	.word	0x000000ff
        /*05b4*/ 	.word	0x00000138
        /*05b8*/ 	.short	0x0100
        /*05ba*/ 	.byte	0x08
	.zero		1


	//   ....[79]....
        /*05bc*/ 	.word	0x00000750
        /*05c0*/ 	.word	0x000000ff
        /*05c4*/ 	.word	0x000002f8
        /*05c8*/ 	.short	0x0100
        /*05ca*/ 	.byte	0x08
	.zero		1


	//   ....[80]....
        /*05cc*/ 	.word	0x00000760
        /*05d0*/ 	.word	0x000000ff
        /*05d4*/ 	.word	0x00000140
        /*05d8*/ 	.short	0x0100
        /*05da*/ 	.byte	0x08
	.zero		1


	//   ....[81]....
        /*05dc*/ 	.word	0x00000770
        /*05e0*/ 	.word	0x000000ff
        /*05e4*/ 	.word	0x00000300
        /*05e8*/ 	.short	0x0100
        /*05ea*/ 	.byte	0x08
	.zero		1


	//   ....[82]....
        /*05ec*/ 	.word	0x00000780
        /*05f0*/ 	.word	0x000000ff
        /*05f4*/ 	.word	0x00000148
        /*05f8*/ 	.short	0x0100
        /*05fa*/ 	.byte	0x08
	.zero		1


	//   ....[83]....
        /*05fc*/ 	.word	0x00000790
        /*0600*/ 	.word	0x000000ff
        /*0604*/ 	.word	0x00000308
        /*0608*/ 	.short	0x0100
        /*060a*/ 	.byte	0x08
	.zero		1


	//   ....[84]....
        /*060c*/ 	.word	0x000007a0
        /*0610*/ 	.word	0x000000ff
        /*0614*/ 	.word	0x00000150
        /*0618*/ 	.short	0x0100
        /*061a*/ 	.byte	0x08
	.zero		1


	//   ....[85]....
        /*061c*/ 	.word	0x000007b0
        /*0620*/ 	.word	0x000000ff
        /*0624*/ 	.word	0x00000310
        /*0628*/ 	.short	0x0100
        /*062a*/ 	.byte	0x08
	.zero		1


	//   ....[86]....
        /*062c*/ 	.word	0x000007c0
        /*0630*/ 	.word	0x000000ff
        /*0634*/ 	.word	0x00000158
        /*0638*/ 	.short	0x0100
        /*063a*/ 	.byte	0x08
	.zero		1


	//   ....[87]....
        /*063c*/ 	.word	0x000007d0
        /*0640*/ 	.word	0x000000ff
        /*0644*/ 	.word	0x00000318
        /*0648*/ 	.short	0x0100
        /*064a*/ 	.byte	0x08
	.zero		1


	//   ....[88]....
        /*064c*/ 	.word	0x000007e0
        /*0650*/ 	.word	0x000000ff
        /*0654*/ 	.word	0x00000160
        /*0658*/ 	.short	0x0100
        /*065a*/ 	.byte	0x08
	.zero		1


	//   ....[89]....
        /*065c*/ 	.word	0x000007f0
        /*0660*/ 	.word	0x000000ff
        /*0664*/ 	.word	0x00000320
        /*0668*/ 	.short	0x0100
        /*066a*/ 	.byte	0x08
	.zero		1


	//   ....[90]....
        /*066c*/ 	.word	0x00000800
        /*0670*/ 	.word	0x000000ff
        /*0674*/ 	.word	0x00000168
        /*0678*/ 	.short	0x0100
        /*067a*/ 	.byte	0x08
	.zero		1


	//   ....[91]....
        /*067c*/ 	.word	0x00000810
        /*0680*/ 	.word	0x000000ff
        /*0684*/ 	.word	0x00000328
        /*0688*/ 	.short	0x0100
        /*068a*/ 	.byte	0x08
	.zero		1


	//   ....[92]....
        /*068c*/ 	.word	0x00000820
        /*0690*/ 	.word	0x000000ff
        /*0694*/ 	.word	0x00000170
        /*0698*/ 	.short	0x0100
        /*069a*/ 	.byte	0x08
	.zero		1


	//   ....[93]....
        /*069c*/ 	.word	0x00000830
        /*06a0*/ 	.word	0x000000ff
        /*06a4*/ 	.word	0x00000330
        /*06a8*/ 	.short	0x0100
        /*06aa*/ 	.byte	0x08
	.zero		1


	//   ....[94]....
        /*06ac*/ 	.word	0x00000840
        /*06b0*/ 	.word	0x000000ff
        /*06b4*/ 	.word	0x00000178
        /*06b8*/ 	.short	0x0100
        /*06ba*/ 	.byte	0x08
	.zero		1


	//   ....[95]....
        /*06bc*/ 	.word	0x00000850
        /*06c0*/ 	.word	0x000000ff
        /*06c4*/ 	.word	0x00000338
        /*06c8*/ 	.short	0x0100
        /*06ca*/ 	.byte	0x08
	.zero		1


	//   ....[96]....
        /*06cc*/ 	.word	0x00000860
        /*06d0*/ 	.word	0x000000ff
        /*06d4*/ 	.word	0x00000180
        /*06d8*/ 	.short	0x0100
        /*06da*/ 	.byte	0x08
	.zero		1


	//   ....[97]....
        /*06dc*/ 	.word	0x00000870
        /*06e0*/ 	.word	0x000000ff
        /*06e4*/ 	.word	0x00000340
        /*06e8*/ 	.short	0x0100
        /*06ea*/ 	.byte	0x08
	.zero		1


	//   ....[98]....
        /*06ec*/ 	.word	0x00000880
        /*06f0*/ 	.word	0x000000ff
        /*06f4*/ 	.word	0x00000188
        /*06f8*/ 	.short	0x0100
        /*06fa*/ 	.byte	0x08
	.zero		1


	//   ....[99]....
        /*06fc*/ 	.word	0x00000890
        /*0700*/ 	.word	0x000000ff
        /*0704*/ 	.word	0x00000348
        /*0708*/ 	.short	0x0100
        /*070a*/ 	.byte	0x08
	.zero		1


	//   ....[100]....
        /*070c*/ 	.word	0x000008a0
        /*0710*/ 	.word	0x000000ff
        /*0714*/ 	.word	0x00000190
        /*0718*/ 	.short	0x0100
        /*071a*/ 	.byte	0x08
	.zero		1


	//   ....[101]....
        /*071c*/ 	.word	0x000008b0
        /*0720*/ 	.word	0x000000ff
        /*0724*/ 	.word	0x00000350
        /*0728*/ 	.short	0x0100
        /*072a*/ 	.byte	0x08
	.zero		1


	//   ....[102]....
        /*072c*/ 	.word	0x000008c0
        /*0730*/ 	.word	0x000000ff
        /*0734*/ 	.word	0x00000198
        /*0738*/ 	.short	0x0100
        /*073a*/ 	.byte	0x08
	.zero		1


	//   ....[103]....
        /*073c*/ 	.word	0x000008d0
        /*0740*/ 	.word	0x000000ff
        /*0744*/ 	.word	0x00000358
        /*0748*/ 	.short	0x0100
        /*074a*/ 	.byte	0x08
	.zero		1


	//   ....[104]....
        /*074c*/ 	.word	0x000008e0
        /*0750*/ 	.word	0x000000ff
        /*0754*/ 	.word	0x000001a0
        /*0758*/ 	.short	0x0100
        /*075a*/ 	.byte	0x08
	.zero		1


	//   ....[105]....
        /*075c*/ 	.word	0x000008f0
        /*0760*/ 	.word	0x000000ff
        /*0764*/ 	.word	0x00000360
        /*0768*/ 	.short	0x0100
        /*076a*/ 	.byte	0x08
	.zero		1


	//   ....[106]....
        /*076c*/ 	.word	0x00000900
        /*0770*/ 	.word	0x000000ff
        /*0774*/ 	.word	0x000001a8
        /*0778*/ 	.short	0x0100
        /*077a*/ 	.byte	0x08
	.zero		1


	//   ....[107]....
        /*077c*/ 	.word	0x00000910
        /*0780*/ 	.word	0x000000ff
        /*0784*/ 	.word	0x00000368
        /*0788*/ 	.short	0x0100
        /*078a*/ 	.byte	0x08
	.zero		1


	//   ....[108]....
        /*078c*/ 	.word	0x00000920
        /*0790*/ 	.word	0x000000ff
        /*0794*/ 	.word	0x000001b0
        /*0798*/ 	.short	0x0100
        /*079a*/ 	.byte	0x08
	.zero		1


	//   ....[109]....
        /*079c*/ 	.word	0x00000930
        /*07a0*/ 	.word	0x000000ff
        /*07a4*/ 	.word	0x00000370
        /*07a8*/ 	.short	0x0100
        /*07aa*/ 	.byte	0x08
	.zero		1


	//   ....[110]....
        /*07ac*/ 	.word	0x00000940
        /*07b0*/ 	.word	0x000000ff
        /*07b4*/ 	.word	0x000001b8
        /*07b8*/ 	.short	0x0100
        /*07ba*/ 	.byte	0x08
	.zero		1


	//   ....[111]....
        /*07bc*/ 	.word	0x00000950
        /*07c0*/ 	.word	0x000000ff
        /*07c4*/ 	.word	0x00000378
        /*07c8*/ 	.short	0x0100
        /*07ca*/ 	.byte	0x08
	.zero		1


	//   ....[112]....
        /*07cc*/ 	.word	0x00000eb0
        /*07d0*/ 	.word	0x000000ff
        /*07d4*/ 	.word	0x000003b0
        /*07d8*/ 	.short	0x0100
        /*07da*/ 	.byte	0x08
	.zero		1


	//   ....[113]....
        /*07dc*/ 	.word	0x00000f40
        /*07e0*/ 	.word	0x000000ff
        /*07e4*/ 	.word	0x000003b8
        /*07e8*/ 	.short	0x0100
        /*07ea*/ 	.byte	0x08
	.zero		1


	//   ....[114]....
        /*07ec*/ 	.word	0x00000f90
        /*07f0*/ 	.word	0x000000ff
        /*07f4*/ 	.word	0x00000390
        /*07f8*/ 	.short	0x0100
        /*07fa*/ 	.byte	0x09
	.zero		1


	//   ....[115]....
        /*07fc*/ 	.word	0x00000fa0
        /*0800*/ 	.word	0x000000ff
        /*0804*/ 	.word	0x00000398
        /*0808*/ 	.short	0x0100
        /*080a*/ 	.byte	0x09
	.zero		1


	//   ....[116]....
        /*080c*/ 	.word	0x00000fb0
        /*0810*/ 	.word	0x000000ff
        /*0814*/ 	.word	0x000003a0
        /*0818*/ 	.short	0x0100
        /*081a*/ 	.byte	0x09
	.zero		1


	//   ....[117]....
        /*081c*/ 	.word	0x00000fc0
        /*0820*/ 	.word	0x000000ff
        /*0824*/ 	.word	0x000003a8
        /*0828*/ 	.short	0x0100
        /*082a*/ 	.byte	0x09
	.zero		1


	//   ....[118]....
        /*082c*/ 	.word	0x00001eb0
        /*0830*/ 	.word	0x000000ff
        /*0834*/ 	.word	0xfffffff8
        /*0838*/ 	.short	0x010a
        /*083a*/ 	.byte	0x2b
	.zero		1


	//   ....[119]....
        /*083c*/ 	.word	0x00002070
        /*0840*/ 	.word	0x00000003
        /*0844*/ 	.word	0x00000000
        /*0848*/ 	.short	0x010a
        /*084a*/ 	.byte	0x3f
	.zero		1


	//   ....[120]....
        /*084c*/ 	.word	0x000020b0
        /*0850*/ 	.word	0x00000003
        /*0854*/ 	.word	0x00000000
        /*0858*/ 	.short	0x010a
        /*085a*/ 	.byte	0x3f
	.zero		1


	//   ....[121]....
        /*085c*/ 	.word	0x00002240
        /*0860*/ 	.word	0x000000ff
        /*0864*/ 	.word	0x00000000
        /*0868*/ 	.short	0x010a
        /*086a*/ 	.byte	0x04
	.zero		1


	//   ....[122]....
        /*086c*/ 	.word	0x00002280
        /*0870*/ 	.word	0x000000ff
        /*0874*/ 	.word	0x00000000
        /*0878*/ 	.short	0x010a
        /*087a*/ 	.byte	0x04
	.zero		1


	//   ....[123]....
        /*087c*/ 	.word	0x00002370
        /*0880*/ 	.word	0x00000005
        /*0884*/ 	.word	0x00000000
        /*0888*/ 	.short	0x0101
        /*088a*/ 	.byte	0x3f
	.zero		1


	//   ....[124]....
        /*088c*/ 	.word	0x00002480
        /*0890*/ 	.word	0x00000003
        /*0894*/ 	.word	0x00000000
        /*0898*/ 	.short	0x0101
        /*089a*/ 	.byte	0x2f
	.zero		1


	//   ....[125]....
        /*089c*/ 	.word	0x00002580
        /*08a0*/ 	.word	0x00000003
        /*08a4*/ 	.word	0x00000000
        /*08a8*/ 	.short	0x0101
        /*08aa*/ 	.byte	0x3f
	.zero		1


	//   ....[126]....
        /*08ac*/ 	.word	0x00002600
        /*08b0*/ 	.word	0x000000ff
        /*08b4*/ 	.word	0x00000008
        /*08b8*/ 	.short	0x010a
        /*08ba*/ 	.byte	0x2b
	.zero		1


	//   ....[127]....
        /*08bc*/ 	.word	0x00004410
        /*08c0*/ 	.word	0x00000000
        /*08c4*/ 	.word	0x00000000
        /*08c8*/ 	.short	0x0101
        /*08ca*/ 	.byte	0x2f
	.zero		1


	//   ....[128]....
        /*08cc*/ 	.word	0x00004d60
        /*08d0*/ 	.word	0x0000000e
        /*08d4*/ 	.word	0x000001c0
        /*08d8*/ 	.short	0x010a
        /*08da*/ 	.byte	0x3f
	.zero		1


	//   ....[129]....
        /*08dc*/ 	.word	0x00005140
        /*08e0*/ 	.word	0x00000004
        /*08e4*/ 	.word	0x000003b8
        /*08e8*/ 	.short	0x0101
        /*08ea*/ 	.byte	0x3f
	.zero		1


	//   ....[130]....
        /*08ec*/ 	.word	0x00005870
        /*08f0*/ 	.word	0x00000007
        /*08f4*/ 	.word	0x00000000
        /*08f8*/ 	.short	0x010a
        /*08fa*/ 	.byte	0x3f
	.zero		1


	//   ....[131]....
        /*08fc*/ 	.word	0x000058f0
        /*0900*/ 	.word	0x00000006
        /*0904*/ 	.word	0x00000000
        /*0908*/ 	.short	0x010a
        /*090a*/ 	.byte	0x3f
	.zero		1


	//   ....[132]....
        /*090c*/ 	.word	0x00005980
        /*0910*/ 	.word	0x00000007
        /*0914*/ 	.word	0x00000000
        /*0918*/ 	.short	0x010a
        /*091a*/ 	.byte	0x3f
	.zero		1


	//   ....[133]....
        /*091c*/ 	.word	0x00005a10
        /*0920*/ 	.word	0x00000006
        /*0924*/ 	.word	0x00000000
        /*0928*/ 	.short	0x010a
        /*092a*/ 	.byte	0x3f
	.zero		1


	//   ....[134]....
        /*092c*/ 	.word	0x00005aa0
        /*0930*/ 	.word	0x00000007
        /*0934*/ 	.word	0x00000000
        /*0938*/ 	.short	0x010a
        /*093a*/ 	.byte	0x3f
	.zero		1


	//   ....[135]....
        /*093c*/ 	.word	0x00005b30
        /*0940*/ 	.word	0x00000006
        /*0944*/ 	.word	0x00000000
        /*0948*/ 	.short	0x010a
        /*094a*/ 	.byte	0x3f
	.zero		1


	//   ....[136]....
        /*094c*/ 	.word	0x00005bc0
        /*0950*/ 	.word	0x00000007
        /*0954*/ 	.word	0x00000000
        /*0958*/ 	.short	0x010a
        /*095a*/ 	.byte	0x3f
	.zero		1


	//   ....[137]....
        /*095c*/ 	.word	0x00005c50
        /*0960*/ 	.word	0x00000006
        /*0964*/ 	.word	0x00000000
        /*0968*/ 	.short	0x010a
        /*096a*/ 	.byte	0x3f
	.zero		1


	//   ....[138]....
        /*096c*/ 	.word	0x00005ce0
        /*0970*/ 	.word	0x00000007
        /*0974*/ 	.word	0x00000000
        /*0978*/ 	.short	0x010a
        /*097a*/ 	.byte	0x3f
	.zero		1


	//   ....[139]....
        /*097c*/ 	.word	0x00005d70
        /*0980*/ 	.word	0x00000006
        /*0984*/ 	.word	0x00000000
        /*0988*/ 	.short	0x010a
        /*098a*/ 	.byte	0x3f
	.zero		1


	//   ....[140]....
        /*098c*/ 	.word	0x00005e00
        /*0990*/ 	.word	0x00000007
        /*0994*/ 	.word	0x00000000
        /*0998*/ 	.short	0x010a
        /*099a*/ 	.byte	0x3f
	.zero		1


	//   ....[141]....
        /*099c*/ 	.word	0x00005e90
        /*09a0*/ 	.word	0x00000006
        /*09a4*/ 	.word	0x00000000
        /*09a8*/ 	.short	0x010a
        /*09aa*/ 	.byte	0x3f
	.zero		1


	//   ....[142]....
        /*09ac*/ 	.word	0x00005f20
        /*09b0*/ 	.word	0x00000007
        /*09b4*/ 	.word	0x00000000
        /*09b8*/ 	.short	0x010a
        /*09ba*/ 	.byte	0x3f
	.zero		1


	//   ....[143]....
        /*09bc*/ 	.word	0x00005fb0
        /*09c0*/ 	.word	0x00000006
        /*09c4*/ 	.word	0x00000000
        /*09c8*/ 	.short	0x010a
        /*09ca*/ 	.byte	0x3f
	.zero		1


	//   ....[144]....
        /*09cc*/ 	.word	0x00006040
        /*09d0*/ 	.word	0x00000007
        /*09d4*/ 	.word	0x00000000
        /*09d8*/ 	.short	0x010a
        /*09da*/ 	.byte	0x3f
	.zero		1


	//   ....[145]....
        /*09dc*/ 	.word	0x000060d0
        /*09e0*/ 	.word	0x00000006
        /*09e4*/ 	.word	0x00000000
        /*09e8*/ 	.short	0x010a
        /*09ea*/ 	.byte	0x3f
	.zero		1


	//   ....[146]....
        /*09ec*/ 	.word	0x00006160
        /*09f0*/ 	.word	0x00000007
        /*09f4*/ 	.word	0x00000000
        /*09f8*/ 	.short	0x010a
        /*09fa*/ 	.byte	0x3f
	.zero		1


	//   ....[147]....
        /*09fc*/ 	.word	0x000061f0
        /*0a00*/ 	.word	0x00000006
        /*0a04*/ 	.word	0x00000000
        /*0a08*/ 	.short	0x010a
        /*0a0a*/ 	.byte	0x3f
	.zero		1


	//   ....[148]....
        /*0a0c*/ 	.word	0x00006280
        /*0a10*/ 	.word	0x00000007
        /*0a14*/ 	.word	0x00000000
        /*0a18*/ 	.short	0x010a
        /*0a1a*/ 	.byte	0x3f
	.zero		1


	//   ....[149]....
        /*0a1c*/ 	.word	0x00006310
        /*0a20*/ 	.word	0x00000006
        /*0a24*/ 	.word	0x00000000
        /*0a28*/ 	.short	0x010a
        /*0a2a*/ 	.byte	0x3f
	.zero		1


	//   ....[150]....
        /*0a2c*/ 	.word	0x000063a0
        /*0a30*/ 	.word	0x00000007
        /*0a34*/ 	.word	0x00000000
        /*0a38*/ 	.short	0x010a
        /*0a3a*/ 	.byte	0x3f
	.zero		1


	//   ....[151]....
        /*0a3c*/ 	.word	0x00006430
        /*0a40*/ 	.word	0x00000006
        /*0a44*/ 	.word	0x00000000
        /*0a48*/ 	.short	0x010a
        /*0a4a*/ 	.byte	0x3f
	.zero		1


	//   ....[152]....
        /*0a4c*/ 	.word	0x000064c0
        /*0a50*/ 	.word	0x00000007
        /*0a54*/ 	.word	0x00000000
        /*0a58*/ 	.short	0x010a
        /*0a5a*/ 	.byte	0x3f
	.zero		1


	//   ....[153]....
        /*0a5c*/ 	.word	0x00006550
        /*0a60*/ 	.word	0x00000006
        /*0a64*/ 	.word	0x00000000
        /*0a68*/ 	.short	0x010a
        /*0a6a*/ 	.byte	0x3f
	.zero		1


	//   ....[154]....
        /*0a6c*/ 	.word	0x000065e0
        /*0a70*/ 	.word	0x00000007
        /*0a74*/ 	.word	0x00000000
        /*0a78*/ 	.short	0x010a
        /*0a7a*/ 	.byte	0x3f
	.zero		1


	//   ....[155]....
        /*0a7c*/ 	.word	0x00006670
        /*0a80*/ 	.word	0x00000006
        /*0a84*/ 	.word	0x00000000
        /*0a88*/ 	.short	0x010a
        /*0a8a*/ 	.byte	0x3f
	.zero		1


	//   ....[156]....
        /*0a8c*/ 	.word	0x00006700
        /*0a90*/ 	.word	0x00000007
        /*0a94*/ 	.word	0x00000000
        /*0a98*/ 	.short	0x010a
        /*0a9a*/ 	.byte	0x3f
	.zero		1


	//   ....[157]....
        /*0a9c*/ 	.word	0x00006790
        /*0aa0*/ 	.word	0x00000006
        /*0aa4*/ 	.word	0x00000000
        /*0aa8*/ 	.short	0x010a
        /*0aaa*/ 	.byte	0x3f
	.zero		1


	//   ....[158]....
        /*0aac*/ 	.word	0x00006820
        /*0ab0*/ 	.word	0x00000007
        /*0ab4*/ 	.word	0x00000000
        /*0ab8*/ 	.short	0x010a
        /*0aba*/ 	.byte	0x3f
	.zero		1


	//   ....[159]....
        /*0abc*/ 	.word	0x000068b0
        /*0ac0*/ 	.word	0x00000006
        /*0ac4*/ 	.word	0x00000000
        /*0ac8*/ 	.short	0x010a
        /*0aca*/ 	.byte	0x3f
	.zero		1


	//   ....[160]....
        /*0acc*/ 	.word	0x00006940
        /*0ad0*/ 	.word	0x00000007
        /*0ad4*/ 	.word	0x00000000
        /*0ad8*/ 	.short	0x010a
        /*0ada*/ 	.byte	0x3f
	.zero		1


	//   ....[161]....
        /*0adc*/ 	.word	0x000069d0
        /*0ae0*/ 	.word	0x00000006
        /*0ae4*/ 	.word	0x00000000
        /*0ae8*/ 	.short	0x010a
        /*0aea*/ 	.byte	0x3f
	.zero		1


	//   ....[162]....
        /*0aec*/ 	.word	0x00006a60
        /*0af0*/ 	.word	0x00000007
        /*0af4*/ 	.word	0x00000000
        /*0af8*/ 	.short	0x010a
        /*0afa*/ 	.byte	0x3f
	.zero		1


	//   ....[163]....
        /*0afc*/ 	.word	0x00006af0
        /*0b00*/ 	.word	0x00000006
        /*0b04*/ 	.word	0x00000000
        /*0b08*/ 	.short	0x010a
        /*0b0a*/ 	.byte	0x3f
	.zero		1


	//   ....[164]....
        /*0b0c*/ 	.word	0x00006b80
        /*0b10*/ 	.word	0x00000007
        /*0b14*/ 	.word	0x00000000
        /*0b18*/ 	.short	0x010a
        /*0b1a*/ 	.byte	0x3f
	.zero		1


	//   ....[165]....
        /*0b1c*/ 	.word	0x00006c10
        /*0b20*/ 	.word	0x00000006
        /*0b24*/ 	.word	0x00000000
        /*0b28*/ 	.short	0x010a
        /*0b2a*/ 	.byte	0x3f
	.zero		1


	//   ....[166]....
        /*0b2c*/ 	.word	0x00006ca0
        /*0b30*/ 	.word	0x00000007
        /*0b34*/ 	.word	0x00000000
        /*0b38*/ 	.short	0x010a
        /*0b3a*/ 	.byte	0x3f
	.zero		1


	//   ....[167]....
        /*0b3c*/ 	.word	0x00006d30
        /*0b40*/ 	.word	0x00000006
        /*0b44*/ 	.word	0x00000000
        /*0b48*/ 	.short	0x010a
        /*0b4a*/ 	.byte	0x3f
	.zero		1


	//   ....[168]....
        /*0b4c*/ 	.word	0x00006dc0
        /*0b50*/ 	.word	0x00000007
        /*0b54*/ 	.word	0x00000000
        /*0b58*/ 	.short	0x010a
        /*0b5a*/ 	.byte	0x3f
	.zero		1


	//   ....[169]....
        /*0b5c*/ 	.word	0x00006e50
        /*0b60*/ 	.word	0x00000006
        /*0b64*/ 	.word	0x00000000
        /*0b68*/ 	.short	0x010a
        /*0b6a*/ 	.byte	0x3f
	.zero		1


	//   ....[170]....
        /*0b6c*/ 	.word	0x00006ee0
        /*0b70*/ 	.word	0x00000007
        /*0b74*/ 	.word	0x00000000
        /*0b78*/ 	.short	0x010a
        /*0b7a*/ 	.byte	0x3f
	.zero		1


	//   ....[171]....
        /*0b7c*/ 	.word	0x00006f70
        /*0b80*/ 	.word	0x00000006
        /*0b84*/ 	.word	0x00000000
        /*0b88*/ 	.short	0x010a
        /*0b8a*/ 	.byte	0x3f
	.zero		1


	//   ....[172]....
        /*0b8c*/ 	.word	0x00007000
        /*0b90*/ 	.word	0x00000007
        /*0b94*/ 	.word	0x00000000
        /*0b98*/ 	.short	0x010a
        /*0b9a*/ 	.byte	0x3f
	.zero		1


	//   ....[173]....
        /*0b9c*/ 	.word	0x00007090
        /*0ba0*/ 	.word	0x00000006
        /*0ba4*/ 	.word	0x00000000
        /*0ba8*/ 	.short	0x010a
        /*0baa*/ 	.byte	0x3f
	.zero		1


	//   ....[174]....
        /*0bac*/ 	.word	0x00007120
        /*0bb0*/ 	.word	0x00000007
        /*0bb4*/ 	.word	0x00000000
        /*0bb8*/ 	.short	0x010a
        /*0bba*/ 	.byte	0x3f
	.zero		1


	//   ....[175]....
        /*0bbc*/ 	.word	0x000071b0
        /*0bc0*/ 	.word	0x00000006
        /*0bc4*/ 	.word	0x00000000
        /*0bc8*/ 	.short	0x010a
        /*0bca*/ 	.byte	0x3f
	.zero		1


	//   ....[176]....
        /*0bcc*/ 	.word	0x00007240
        /*0bd0*/ 	.word	0x00000007
        /*0bd4*/ 	.word	0x00000000
        /*0bd8*/ 	.short	0x010a
        /*0bda*/ 	.byte	0x3f
	.zero		1


	//   ....[177]....
        /*0bdc*/ 	.word	0x000072d0
        /*0be0*/ 	.word	0x00000006
        /*0be4*/ 	.word	0x00000000
        /*0be8*/ 	.short	0x010a
        /*0bea*/ 	.byte	0x3f
	.zero		1


	//   ....[178]....
        /*0bec*/ 	.word	0x00007360
        /*0bf0*/ 	.word	0x00000007
        /*0bf4*/ 	.word	0x00000000
        /*0bf8*/ 	.short	0x010a
        /*0bfa*/ 	.byte	0x3f
	.zero		1


	//   ....[179]....
        /*0bfc*/ 	.word	0x000073f0
        /*0c00*/ 	.word	0x00000006
        /*0c04*/ 	.word	0x00000000
        /*0c08*/ 	.short	0x010a
        /*0c0a*/ 	.byte	0x3f
	.zero		1


	//   ....[180]....
        /*0c0c*/ 	.word	0x00007480
        /*0c10*/ 	.word	0x00000007
        /*0c14*/ 	.word	0x00000000
        /*0c18*/ 	.short	0x010a
        /*0c1a*/ 	.byte	0x3f
	.zero		1


	//   ....[181]....
        /*0c1c*/ 	.word	0x00007510
        /*0c20*/ 	.word	0x00000006
        /*0c24*/ 	.word	0x00000000
        /*0c28*/ 	.short	0x010a
        /*0c2a*/ 	.byte	0x3f
	.zero		1


	//   ....[182]....
        /*0c2c*/ 	.word	0x000075a0
        /*0c30*/ 	.word	0x00000007
        /*0c34*/ 	.word	0x00000000
        /*0c38*/ 	.short	0x010a
        /*0c3a*/ 	.byte	0x3f
	.zero		1


	//   ....[183]....
        /*0c3c*/ 	.word	0x00007630
        /*0c40*/ 	.word	0x00000006
        /*0c44*/ 	.word	0x00000000
        /*0c48*/ 	.short	0x010a
        /*0c4a*/ 	.byte	0x3f
	.zero		1


	//   ....[184]....
        /*0c4c*/ 	.word	0x000076c0
        /*0c50*/ 	.word	0x00000007
        /*0c54*/ 	.word	0x00000000
        /*0c58*/ 	.short	0x010a
        /*0c5a*/ 	.byte	0x3f
	.zero		1


	//   ....[185]....
        /*0c5c*/ 	.word	0x00007750
        /*0c60*/ 	.word	0x00000005
        /*0c64*/ 	.word	0x00000000
        /*0c68*/ 	.short	0x010a
        /*0c6a*/ 	.byte	0x3f
	.zero		1


	//   ....[186]....
        /*0c6c*/ 	.word	0x000077c0
        /*0c70*/ 	.word	0x00000003
        /*0c74*/ 	.word	0xfffffff8
        /*0c78*/ 	.short	0x010a
        /*0c7a*/ 	.byte	0x3f
	.zero		1


	//   ....[187]....
        /*0c7c*/ 	.word	0x00007810
        /*0c80*/ 	.word	0x00000003
        /*0c84*/ 	.word	0x00000000
        /*0c88*/ 	.short	0x010a
        /*0c8a*/ 	.byte	0x3f
	.zero		1


	//   ....[188]....
        /*0c8c*/ 	.word	0x00007870
        /*0c90*/ 	.word	0x00000005
        /*0c94*/ 	.word	0x00000000
        /*0c98*/ 	.short	0x010a
        /*0c9a*/ 	.byte	0x3f
	.zero		1


	//   ....[189]....
        /*0c9c*/ 	.word	0x000078d0
        /*0ca0*/ 	.word	0x00000004
        /*0ca4*/ 	.word	0x00000008
        /*0ca8*/ 	.short	0x010a
        /*0caa*/ 	.byte	0x3f
	.zero		1


	//   ....[190]....
        /*0cac*/ 	.word	0x000079a0
        /*0cb0*/ 	.word	0x0000000e
        /*0cb4*/ 	.word	0x000001c0
        /*0cb8*/ 	.short	0x010a
        /*0cba*/ 	.byte	0x3f
	.zero		1


	//   ....[191]....
        /*0cbc*/ 	.word	0x00007a70
        /*0cc0*/ 	.word	0x00000007
        /*0cc4*/ 	.word	0x00000000
        /*0cc8*/ 	.short	0x010a
        /*0cca*/ 	.byte	0x3f
	.zero		1


	//   ....[192]....
        /*0ccc*/ 	.word	0x00007ac0
        /*0cd0*/ 	.word	0x00000006
        /*0cd4*/ 	.word	0x00000000
        /*0cd8*/ 	.short	0x010a
        /*0cda*/ 	.byte	0x3f
	.zero		1


	//   ....[193]....
        /*0cdc*/ 	.word	0x00007b10
        /*0ce0*/ 	.word	0x00000007
        /*0ce4*/ 	.word	0x00000000
        /*0ce8*/ 	.short	0x010a
        /*0cea*/ 	.byte	0x3f
	.zero		1


	//   ....[194]....
        /*0cec*/ 	.word	0x00007b60
        /*0cf0*/ 	.word	0x00000006
        /*0cf4*/ 	.word	0x00000000
        /*0cf8*/ 	.short	0x010a
        /*0cfa*/ 	.byte	0x3f
	.zero		1


	//   ....[195]....
        /*0cfc*/ 	.word	0x00007bb0
        /*0d00*/ 	.word	0x00000007
        /*0d04*/ 	.word	0x00000000
        /*0d08*/ 	.short	0x010a
        /*0d0a*/ 	.byte	0x3f
	.zero		1


	//   ....[196]....
        /*0d0c*/ 	.word	0x00007c00
        /*0d10*/ 	.word	0x00000006
        /*0d14*/ 	.word	0x00000000
        /*0d18*/ 	.short	0x010a
        /*0d1a*/ 	.byte	0x3f
	.zero		1


	//   ....[197]....
        /*0d1c*/ 	.word	0x00007c50
        /*0d20*/ 	.word	0x00000007
        /*0d24*/ 	.word	0x00000000
        /*0d28*/ 	.short	0x010a
        /*0d2a*/ 	.byte	0x3f
	.zero		1


	//   ....[198]....
        /*0d2c*/ 	.word	0x00007ca0
        /*0d30*/ 	.word	0x00000006
        /*0d34*/ 	.word	0x00000000
        /*0d38*/ 	.short	0x010a
        /*0d3a*/ 	.byte	0x3f
	.zero		1


	//   ....[199]....
        /*0d3c*/ 	.word	0x00007cf0
        /*0d40*/ 	.word	0x00000007
        /*0d44*/ 	.word	0x00000000
        /*0d48*/ 	.short	0x010a
        /*0d4a*/ 	.byte	0x3f
	.zero		1


	//   ....[200]....
        /*0d4c*/ 	.word	0x00007d40
        /*0d50*/ 	.word	0x00000006
        /*0d54*/ 	.word	0x00000000
        /*0d58*/ 	.short	0x010a
        /*0d5a*/ 	.byte	0x3f
	.zero		1


	//   ....[201]....
        /*0d5c*/ 	.word	0x00007d90
        /*0d60*/ 	.word	0x00000007
        /*0d64*/ 	.word	0x00000000
        /*0d68*/ 	.short	0x010a
        /*0d6a*/ 	.byte	0x3f
	.zero		1


	//   ....[202]....
        /*0d6c*/ 	.word	0x00007de0
        /*0d70*/ 	.word	0x00000006
        /*0d74*/ 	.word	0x00000000
        /*0d78*/ 	.short	0x010a
        /*0d7a*/ 	.byte	0x3f
	.zero		1


	//   ....[203]....
        /*0d7c*/ 	.word	0x00007e30
        /*0d80*/ 	.word	0x00000007
        /*0d84*/ 	.word	0x00000000
        /*0d88*/ 	.short	0x010a
        /*0d8a*/ 	.byte	0x3f
	.zero		1


	//   ....[204]....
        /*0d8c*/ 	.word	0x00007e80
        /*0d90*/ 	.word	0x00000006
        /*0d94*/ 	.word	0x00000000
        /*0d98*/ 	.short	0x010a
        /*0d9a*/ 	.byte	0x3f
	.zero		1


	//   ....[205]....
        /*0d9c*/ 	.word	0x00007ed0
        /*0da0*/ 	.word	0x00000007
        /*0da4*/ 	.word	0x00000000
        /*0da8*/ 	.short	0x010a
        /*0daa*/ 	.byte	0x3f
	.zero		1


	//   ....[206]....
        /*0dac*/ 	.word	0x00007f20
        /*0db0*/ 	.word	0x00000006
        /*0db4*/ 	.word	0x00000000
        /*0db8*/ 	.short	0x010a
        /*0dba*/ 	.byte	0x3f
	.zero		1


	//   ....[207]....
        /*0dbc*/ 	.word	0x00007f70
        /*0dc0*/ 	.word	0x00000007
        /*0dc4*/ 	.word	0x00000000
        /*0dc8*/ 	.short	0x010a
        /*0dca*/ 	.byte	0x3f
	.zero		1


	//   ....[208]....
        /*0dcc*/ 	.word	0x00007fc0
        /*0dd0*/ 	.word	0x00000006
        /*0dd4*/ 	.word	0x00000000
        /*0dd8*/ 	.short	0x010a
        /*0dda*/ 	.byte	0x3f
	.zero		1


	//   ....[209]....
        /*0ddc*/ 	.word	0x00008010
        /*0de0*/ 	.word	0x00000007
        /*0de4*/ 	.word	0x00000000
        /*0de8*/ 	.short	0x010a
        /*0dea*/ 	.byte	0x3f
	.zero		1


	//   ....[210]....
        /*0dec*/ 	.word	0x00008060
        /*0df0*/ 	.word	0x00000006
        /*0df4*/ 	.word	0x00000000
        /*0df8*/ 	.short	0x010a
        /*0dfa*/ 	.byte	0x3f
	.zero		1


	//   ....[211]....
        /*0dfc*/ 	.word	0x000080b0
        /*0e00*/ 	.word	0x00000007
        /*0e04*/ 	.word	0x00000000
        /*0e08*/ 	.short	0x010a
        /*0e0a*/ 	.byte	0x3f
	.zero		1


	//   ....[212]....
        /*0e0c*/ 	.word	0x00008100
        /*0e10*/ 	.word	0x00000006
        /*0e14*/ 	.word	0x00000000
        /*0e18*/ 	.short	0x010a
        /*0e1a*/ 	.byte	0x3f
	.zero		1


	//   ....[213]....
        /*0e1c*/ 	.word	0x00008150
        /*0e20*/ 	.word	0x00000007
        /*0e24*/ 	.word	0x00000000
        /*0e28*/ 	.short	0x010a
        /*0e2a*/ 	.byte	0x3f
	.zero		1


	//   ....[214]....
        /*0e2c*/ 	.word	0x000081a0
        /*0e30*/ 	.word	0x00000006
        /*0e34*/ 	.word	0x00000000
        /*0e38*/ 	.short	0x010a
        /*0e3a*/ 	.byte	0x3f
	.zero		1


	//   ....[215]....
        /*0e3c*/ 	.word	0x000081f0
        /*0e40*/ 	.word	0x00000007
        /*0e44*/ 	.word	0x00000000
        /*0e48*/ 	.short	0x010a
        /*0e4a*/ 	.byte	0x3f
	.zero		1


	//   ....[216]....
        /*0e4c*/ 	.word	0x00008240
        /*0e50*/ 	.word	0x00000006
        /*0e54*/ 	.word	0x00000000
        /*0e58*/ 	.short	0x010a
        /*0e5a*/ 	.byte	0x3f
	.zero		1


	//   ....[217]....
        /*0e5c*/ 	.word	0x00008290
        /*0e60*/ 	.word	0x00000007
        /*0e64*/ 	.word	0x00000000
        /*0e68*/ 	.short	0x010a
        /*0e6a*/ 	.byte	0x3f
	.zero		1


	//   ....[218]....
        /*0e6c*/ 	.word	0x000082e0
        /*0e70*/ 	.word	0x00000006
        /*0e74*/ 	.word	0x00000000
        /*0e78*/ 	.short	0x010a
        /*0e7a*/ 	.byte	0x3f
	.zero		1


	//   ....[219]....
        /*0e7c*/ 	.word	0x00008330
        /*0e80*/ 	.word	0x00000007
        /*0e84*/ 	.word	0x00000000
        /*0e88*/ 	.short	0x010a
        /*0e8a*/ 	.byte	0x3f
	.zero		1


	//   ....[220]....
        /*0e8c*/ 	.word	0x00008380
        /*0e90*/ 	.word	0x00000006
        /*0e94*/ 	.word	0x00000000
        /*0e98*/ 	.short	0x010a
        /*0e9a*/ 	.byte	0x3f
	.zero		1


	//   ....[221]....
        /*0e9c*/ 	.word	0x000083d0
        /*0ea0*/ 	.word	0x00000007
        /*0ea4*/ 	.word	0x00000000
        /*0ea8*/ 	.short	0x010a
        /*0eaa*/ 	.byte	0x3f
	.zero		1


	//   ....[222]....
        /*0eac*/ 	.word	0x00008420
        /*0eb0*/ 	.word	0x00000006
        /*0eb4*/ 	.word	0x00000000
        /*0eb8*/ 	.short	0x010a
        /*0eba*/ 	.byte	0x3f
	.zero		1


	//   ....[223]....
        /*0ebc*/ 	.word	0x00008470
        /*0ec0*/ 	.word	0x00000007
        /*0ec4*/ 	.word	0x00000000
        /*0ec8*/ 	.short	0x010a
        /*0eca*/ 	.byte	0x3f
	.zero		1


	//   ....[224]....
        /*0ecc*/ 	.word	0x000084c0
        /*0ed0*/ 	.word	0x00000006
        /*0ed4*/ 	.word	0x00000000
        /*0ed8*/ 	.short	0x010a
        /*0eda*/ 	.byte	0x3f
	.zero		1


	//   ....[225]....
        /*0edc*/ 	.word	0x00008510
        /*0ee0*/ 	.word	0x00000007
        /*0ee4*/ 	.word	0x00000000
        /*0ee8*/ 	.short	0x010a
        /*0eea*/ 	.byte	0x3f
	.zero		1


	//   ....[226]....
        /*0eec*/ 	.word	0x00008560
        /*0ef0*/ 	.word	0x00000006
        /*0ef4*/ 	.word	0x00000000
        /*0ef8*/ 	.short	0x010a
        /*0efa*/ 	.byte	0x3f
	.zero		1


	//   ....[227]....
        /*0efc*/ 	.word	0x000085b0
        /*0f00*/ 	.word	0x00000007
        /*0f04*/ 	.word	0x00000000
        /*0f08*/ 	.short	0x010a
        /*0f0a*/ 	.byte	0x3f
	.zero		1


	//   ....[228]....
        /*0f0c*/ 	.word	0x00008600
        /*0f10*/ 	.word	0x00000006
        /*0f14*/ 	.word	0x00000000
        /*0f18*/ 	.short	0x010a
        /*0f1a*/ 	.byte	0x3f
	.zero		1


	//   ....[229]....
        /*0f1c*/ 	.word	0x00008650
        /*0f20*/ 	.word	0x00000007
        /*0f24*/ 	.word	0x00000000
        /*0f28*/ 	.short	0x010a
        /*0f2a*/ 	.byte	0x3f
	.zero		1


	//   ....[230]....
        /*0f2c*/ 	.word	0x000086a0
        /*0f30*/ 	.word	0x00000006
        /*0f34*/ 	.word	0x00000000
        /*0f38*/ 	.short	0x010a
        /*0f3a*/ 	.byte	0x3f
	.zero		1


	//   ....[231]....
        /*0f3c*/ 	.word	0x000086f0
        /*0f40*/ 	.word	0x00000007
        /*0f44*/ 	.word	0x00000000
        /*0f48*/ 	.short	0x010a
        /*0f4a*/ 	.byte	0x3f
	.zero		1


	//   ....[232]....
        /*0f4c*/ 	.word	0x00008740
        /*0f50*/ 	.word	0x00000006
        /*0f54*/ 	.word	0x00000000
        /*0f58*/ 	.short	0x010a
        /*0f5a*/ 	.byte	0x3f
	.zero		1


	//   ....[233]....
        /*0f5c*/ 	.word	0x00008790
        /*0f60*/ 	.word	0x00000007
        /*0f64*/ 	.word	0x00000000
        /*0f68*/ 	.short	0x010a
        /*0f6a*/ 	.byte	0x3f
	.zero		1


	//   ....[234]....
        /*0f6c*/ 	.word	0x000087e0
        /*0f70*/ 	.word	0x00000006
        /*0f74*/ 	.word	0x00000000
        /*0f78*/ 	.short	0x010a
        /*0f7a*/ 	.byte	0x3f
	.zero		1


	//   ....[235]....
        /*0f7c*/ 	.word	0x00008830
        /*0f80*/ 	.word	0x00000007
        /*0f84*/ 	.word	0x00000000
        /*0f88*/ 	.short	0x010a
        /*0f8a*/ 	.byte	0x3f
	.zero		1


	//   ....[236]....
        /*0f8c*/ 	.word	0x00008880
        /*0f90*/ 	.word	0x00000006
        /*0f94*/ 	.word	0x00000000
        /*0f98*/ 	.short	0x010a
        /*0f9a*/ 	.byte	0x3f
	.zero		1


	//   ....[237]....
        /*0f9c*/ 	.word	0x000088d0
        /*0fa0*/ 	.word	0x00000007
        /*0fa4*/ 	.word	0x00000000
        /*0fa8*/ 	.short	0x010a
        /*0faa*/ 	.byte	0x3f
	.zero		1


	//   ....[238]....
        /*0fac*/ 	.word	0x00008920
        /*0fb0*/ 	.word	0x00000006
        /*0fb4*/ 	.word	0x00000000
        /*0fb8*/ 	.short	0x010a
        /*0fba*/ 	.byte	0x3f
	.zero		1


	//   ....[239]....
        /*0fbc*/ 	.word	0x00008970
        /*0fc0*/ 	.word	0x00000007
        /*0fc4*/ 	.word	0x00000000
        /*0fc8*/ 	.short	0x010a
        /*0fca*/ 	.byte	0x3f
	.zero		1


	//   ....[240]....
        /*0fcc*/ 	.word	0x000089c0
        /*0fd0*/ 	.word	0x00000006
        /*0fd4*/ 	.word	0x00000000
        /*0fd8*/ 	.short	0x010a
        /*0fda*/ 	.byte	0x3f
	.zero		1


	//   ....[241]....
        /*0fdc*/ 	.word	0x00008a10
        /*0fe0*/ 	.word	0x00000007
        /*0fe4*/ 	.word	0x00000000
        /*0fe8*/ 	.short	0x010a
        /*0fea*/ 	.byte	0x3f
	.zero		1


	//   ....[242]....
        /*0fec*/ 	.word	0x00008a60
        /*0ff0*/ 	.word	0x00000006
        /*0ff4*/ 	.word	0x00000000
        /*0ff8*/ 	.short	0x010a
        /*0ffa*/ 	.byte	0x3f
	.zero		1


	//   ....[243]....
        /*0ffc*/ 	.word	0x00008ab0
        /*1000*/ 	.word	0x00000007
        /*1004*/ 	.word	0x00000000
        /*1008*/ 	.short	0x010a
        /*100a*/ 	.byte	0x3f
	.zero		1


	//   ....[244]....
        /*100c*/ 	.word	0x00008b00
        /*1010*/ 	.word	0x00000006
        /*1014*/ 	.word	0x00000000
        /*1018*/ 	.short	0x010a
        /*101a*/ 	.byte	0x3f
	.zero		1


	//   ....[245]....
        /*101c*/ 	.word	0x00008b50
        /*1020*/ 	.word	0x00000007
        /*1024*/ 	.word	0x00000000
        /*1028*/ 	.short	0x010a
        /*102a*/ 	.byte	0x3f
	.zero		1


	//----- nvinfo : EIATTR_NUM_MBARRIERS
	.align		4
.L_37:
        /*102c*/ 	.byte	0x03, 0x38
        /*102e*/ 	.short	0x0076


	//----- nvinfo : EIATTR_EXIT_INSTR_OFFSETS
	.align		4
        /*1030*/ 	.byte	0x04, 0x1c
        /*1032*/ 	.short	(.L_39 - .L_38)


	//   ....[0]....
.L_38:
        /*1034*/ 	.word	0x00001aa0


	//   ....[1]....
        /*1038*/ 	.word	0x00001b00


	//   ....[2]....
        /*103c*/ 	.word	0x00004a30


	//   ....[3]....
        /*1040*/ 	.word	0x00004a60


	//   ....[4]....
        /*1044*/ 	.word	0x000077a0


	//----- nvinfo : EIATTR_MAX_THREADS
	.align		4
.L_39:
        /*1048*/ 	.byte	0x04, 0x05
        /*104a*/ 	.short	(.L_41 - .L_40)
.L_40:
        /*104c*/ 	.word	0x00000180
        /*1050*/ 	.word	0x00000001
        /*1054*/ 	.word	0x00000001


	//----- nvinfo : EIATTR_CRS_STACK_SIZE
	.align		4
.L_41:
        /*1058*/ 	.byte	0x04, 0x1e
        /*105a*/ 	.short	(.L_43 - .L_42)
.L_42:
        /*105c*/ 	.word	0x00000000


	//----- nvinfo : EIATTR_CBANK_PARAM_SIZE
	.align		4
.L_43:
        /*1060*/ 	.byte	0x03, 0x19
        /*1062*/ 	.short	0x0470


	//----- nvinfo : EIATTR_PARAM_CBANK
	.align		4
        /*1064*/ 	.byte	0x04, 0x0a
        /*1066*/ 	.short	(.L_45 - .L_44)
	.align		4
.L_44:
        /*1068*/ 	.word	index@(.nv.constant0._ZN7cutlass13device_kernelINS_4gemm6kernel13GemmUniversalIN4cute5tupleIJiiiiEEENS1_10collective13CollectiveMmaINS1_34MainloopSm90TmaGmmaWarpSpecializedILi56ENS5_IJNS4_1CILi2EEENSA_ILi1EEESC_EEENS1_32KernelTmaWarpSpecializedPingpongEEENS5_IJNSA_ILi64EEESG_NSA_ILi32EEEEEEaNS5_IJlSC_lEEEaSJ_NS4_8TiledMMAINS4_8MMA_AtomIJNS4_4SM904GMMA26MMA_64x64x32_S32S8S8_SS_TNEEEENS4_6LayoutINS5_IJSC_SC_SC_EEENS5_IJNSA_ILi0EEESS_SS_EEEEENS5_IJNS4_10UnderscoreESV_SV_EEEEENS4_13SM90_TMA_LOADENS4_14ComposedLayoutINS4_7SwizzleILi1ELi4ELi3EEENS4_18smem_ptr_flag_bitsILi8EEENSQ_INS5_IJNSA_ILi8EEESH_EEENS5_IJSH_SC_EEEEEEEvNS4_8identityENS4_23SM90_TMA_LOAD_MULTICASTES18_vS19_EENS_8epilogue10collective6detail29Sm90TmaWarpSpecializedAdapterINS1D_15DefaultEpilogueIaSJ_SJ_NS1C_6thread17LinearCombinationIaLi1EiiLNS1H_9ScaleType4KindE0ELNS_15FloatRoundStyleE2EaEENS1_15EpilogueDefaultEEEEEvvEEEEvNT_6ParamsE)
        /*106c*/ 	.short	0x0210
        /*106e*/ 	.short	0x0470


	//----- nvinfo : EIATTR_SW_WAR
	.align		4
.L_45:
        /*1070*/ 	.byte	0x04, 0x36
        /*1072*/ 	.short	(.L_47 - .L_46)
.L_46:
        /*1074*/ 	.word	0x00000008
.L_47:


//--------------------- .nv.callgraph             --------------------------
	.section	.nv.callgraph,"",@"SHT_CUDA_CALLGRAPH"
	.align	4
	.sectionentsize	8
	.align		4
        /*0000*/ 	.word	0x00000000
	.align		4
        /*0004*/ 	.word	0xffffffff
	.align		4
        /*0008*/ 	.word	index@(_ZN7cutlass13device_kernelINS_4gemm6kernel13GemmUniversalIN4cute5tupleIJiiiiEEENS1_10collective13CollectiveMmaINS1_34MainloopSm90TmaGmmaWarpSpecializedILi56ENS5_IJNS4_1CILi2EEENSA_ILi1EEESC_EEENS1_32KernelTmaWarpSpecializedPingpongEEENS5_IJNSA_ILi64EEESG_NSA_ILi32EEEEEEaNS5_IJlSC_lEEEaSJ_NS4_8TiledMMAINS4_8MMA_AtomIJNS4_4SM904GMMA26MMA_64x64x32_S32S8S8_SS_TNEEEENS4_6LayoutINS5_IJSC_SC_SC_EEENS5_IJNSA_ILi0EEESS_SS_EEEEENS5_IJNS4_10UnderscoreESV_SV_EEEEENS4_13SM90_TMA_LOADENS4_14ComposedLayoutINS4_7SwizzleILi1ELi4ELi3EEENS4_18smem_ptr_flag_bitsILi8EEENSQ_INS5_IJNSA_ILi8EEESH_EEENS5_IJSH_SC_EEEEEEEvNS4_8identityENS4_23SM90_TMA_LOAD_MULTICASTES18_vS19_EENS_8epilogue10collective6detail29Sm90TmaWarpSpecializedAdapterINS1D_15DefaultEpilogueIaSJ_SJ_NS1C_6thread17LinearCombinationIaLi1EiiLNS1H_9ScaleType4KindE0ELNS_15FloatRoundStyleE2EaEENS1_15EpilogueDefaultEEEEEvvEEEEvNT_6ParamsE)
	.align		4
        /*000c*/ 	.word	index@(__assertfail)
	.align		4
        /*0010*/ 	.word	0x00000000
	.align		4
        /*0014*/ 	.word	0xfffffffe
	.align		4
        /*0018*/ 	.word	0x00000000
	.align		4
        /*001c*/ 	.word	0xfffffffd
	.align		4
        /*0020*/ 	.word	0x00000000
	.align		4
        /*0024*/ 	.word	0xfffffffc


//--------------------- .nv.constant4             --------------------------
	.section	.nv.constant4,"a",@progbits
	.align	8
	.align		8
.nv.constant4:
        /*0000*/ 	.dword	__assertfail
	.align		8
        /*0008*/ 	.dword	__unnamed_1
	.align		8
        /*0010*/ 	.dword	_ZN40_INTERNAL_dd1f867e_4_k_cu_a9cf454b_301164cuda3std3__45__cpo5beginE
	.align		8
        /*0018*/ 	.dword	_ZN40_INTERNAL_dd1f867e_4_k_cu_a9cf454b_301164cuda3std3__45__cpo3endE
	.align		8
        /*0020*/ 	.dword	_ZN40_INTERNAL_dd1f867e_4_k_cu_a9cf454b_301164cuda3std3__45__cpo6cbeginE
	.align		8
        /*0028*/ 	.dword	_ZN40_INTERNAL_dd1f867e_4_k_cu_a9cf454b_301164cuda3std3__45__cpo4cendE
	.align		8
        /*0030*/ 	.dword	_ZN40_INTERNAL_dd1f867e_4_k_cu_a9cf454b_301164cuda3std3__442_GLOBAL__N__dd1f867e_4_k_cu_a9cf454b_301166ignoreE
	.align		8
        /*0038*/ 	.dword	_ZN40_INTERNAL_dd1f867e_4_k_cu_a9cf454b_301164cuda3std3__419piecewise_constructE
	.align		8
        /*0040*/ 	.dword	_ZN40_INTERNAL_dd1f867e_4_k_cu_a9cf454b_301164cuda3std3__48in_placeE
	.align		8
        /*0048*/ 	.dword	_ZN40_INTERNAL_dd1f867e_4_k_cu_a9cf454b_301164cuda3std6ranges3__45__cpo4swapE
	.align		8
        /*0050*/ 	.dword	_ZN40_INTERNAL_dd1f867e_4_k_cu_a9cf454b_301164cuda3std6ranges3__45__cpo9iter_moveE
	.align		8
        /*0058*/ 	.dword	_ZN40_INTERNAL_dd1f867e_4_k_cu_a9cf454b_301164cute7productE
	.align		8
        /*0060*/ 	.dword	_ZN40_INTERNAL_dd1f867e_4_k_cu_a9cf454b_301164cute1_E
	.align		8
        /*0068*/ 	.dword	$str$22
	.align		8
        /*0070*/ 	.dword	$str$23


//--------------------- .text._ZN7cutlass13device_kernelINS_4gemm6kernel13GemmUniversalIN4cute5tupleIJiiiiEEENS1_10collective13CollectiveMmaINS1_34MainloopSm90TmaGmmaWarpSpecializedILi56ENS5_IJNS4_1CILi2EEENSA_ILi1EEESC_EEENS1_32KernelTmaWarpSpecializedPingpongEEENS5_IJNSA_ILi64EEESG_NSA_ILi32EEEEEEaNS5_IJlSC_lEEEaSJ_NS4_8TiledMMAINS4_8MMA_AtomIJNS4_4SM904GMMA26MMA_64x64x32_S32S8S8_SS_TNEEEENS4_6LayoutINS5_IJSC_SC_SC_EEENS5_IJNSA_ILi0EEESS_SS_EEEEENS5_IJNS4_10UnderscoreESV_SV_EEEEENS4_13SM90_TMA_LOADENS4_14ComposedLayoutINS4_7SwizzleILi1ELi4ELi3EEENS4_18smem_ptr_flag_bitsILi8EEENSQ_INS5_IJNSA_ILi8EEESH_EEENS5_IJSH_SC_EEEEEEEvNS4_8identityENS4_23SM90_TMA_LOAD_MULTICASTES18_vS19_EENS_8epilogue10collective6detail29Sm90TmaWarpSpecializedAdapterINS1D_15DefaultEpilogueIaSJ_SJ_NS1C_6thread17LinearCombinationIaLi1EiiLNS1H_9ScaleType4KindE0ELNS_15FloatRoundStyleE2EaEENS1_15EpilogueDefaultEEEEEvvEEEEvNT_6ParamsE --------------------------
	.section	.text._ZN7cutlass13device_kernelINS_4gemm6kernel13GemmUniversalIN4cute5tupleIJiiiiEEENS1_10collective13CollectiveMmaINS1_34MainloopSm90TmaGmmaWarpSpecializedILi56ENS5_IJNS4_1CILi2EEENSA_ILi1EEESC_EEENS1_32KernelTmaWarpSpecializedPingpongEEENS5_IJNSA_ILi64EEESG_NSA_ILi32EEEEEEaNS5_IJlSC_lEEEaSJ_NS4_8TiledMMAINS4_8MMA_AtomIJNS4_4SM904GMMA26MMA_64x64x32_S32S8S8_SS_TNEEEENS4_6LayoutINS5_IJSC_SC_SC_EEENS5_IJNSA_ILi0EEESS_SS_EEEEENS5_IJNS4_10UnderscoreESV_SV_EEEEENS4_13SM90_TMA_LOADENS4_14ComposedLayoutINS4_7SwizzleILi1ELi4ELi3EEENS4_18smem_ptr_flag_bitsILi8EEENSQ_INS5_IJNSA_ILi8EEESH_EEENS5_IJSH_SC_EEEEEEEvNS4_8identityENS4_23SM90_TMA_LOAD_MULTICASTES18_vS19_EENS_8epilogue10collective6detail29Sm90TmaWarpSpecializedAdapterINS1D_15DefaultEpilogueIaSJ_SJ_NS1C_6thread17LinearCombinationIaLi1EiiLNS1H_9ScaleType4KindE0ELNS_15FloatRoundStyleE2EaEENS1_15EpilogueDefaultEEEEEvvEEEEvNT_6ParamsE,"ax",@progbits
	.align	128
.text._ZN7cutlass13device_kernelINS_4gemm6kernel13GemmUniversalIN4cute5tupleIJiiiiEEENS1_10collective13CollectiveMmaINS1_34MainloopSm90TmaGmmaWarpSpecializedILi56ENS5_IJNS4_1CILi2EEENSA_ILi1EEESC_EEENS1_32KernelTmaWarpSpecializedPingpongEEENS5_IJNSA_ILi64EEESG_NSA_ILi32EEEEEEaNS5_IJlSC_lEEEaSJ_NS4_8TiledMMAINS4_8MMA_AtomIJNS4_4SM904GMMA26MMA_64x64x32_S32S8S8_SS_TNEEEENS4_6LayoutINS5_IJSC_SC_SC_EEENS5_IJNSA_ILi0EEESS_SS_EEEEENS5_IJNS4_10UnderscoreESV_SV_EEEEENS4_13SM90_TMA_LOADENS4_14ComposedLayoutINS4_7SwizzleILi1ELi4ELi3EEENS4_18smem_ptr_flag_bitsILi8EEENSQ_INS5_IJNSA_ILi8EEESH_EEENS5_IJSH_SC_EEEEEEEvNS4_8identityENS4_23SM90_TMA_LOAD_MULTICASTES18_vS19_EENS_8epilogue10collective6detail29Sm90TmaWarpSpecializedAdapterINS1D_15DefaultEpilogueIaSJ_SJ_NS1C_6thread17LinearCombinationIaLi1EiiLNS1H_9ScaleType4KindE0ELNS_15FloatRoundStyleE2EaEENS1_15EpilogueDefaultEEEEEvvEEEEvNT_6ParamsE:
        .type           _ZN7cutlass13device_kernelINS_4gemm6kernel13GemmUniversalIN4cute5tupleIJiiiiEEENS1_10collective13CollectiveMmaINS1_34MainloopSm90TmaGmmaWarpSpecializedILi56ENS5_IJNS4_1CILi2EEENSA_ILi1EEESC_EEENS1_32KernelTmaWarpSpecializedPingpongEEENS5_IJNSA_ILi64EEESG_NSA_ILi32EEEEEEaNS5_IJlSC_lEEEaSJ_NS4_8TiledMMAINS4_8MMA_AtomIJNS4_4SM904GMMA26MMA_64x64x32_S32S8S8_SS_TNEEEENS4_6LayoutINS5_IJSC_SC_SC_EEENS5_IJNSA_ILi0EEESS_SS_EEEEENS5_IJNS4_10UnderscoreESV_SV_EEEEENS4_13SM90_TMA_LOADENS4_14ComposedLayoutINS4_7SwizzleILi1ELi4ELi3EEENS4_18smem_ptr_flag_bitsILi8EEENSQ_INS5_IJNSA_ILi8EEESH_EEENS5_IJSH_SC_EEEEEEEvNS4_8identityENS4_23SM90_TMA_LOAD_MULTICASTES18_vS19_EENS_8epilogue10collective6detail29Sm90TmaWarpSpecializedAdapterINS1D_15DefaultEpilogueIaSJ_SJ_NS1C_6thread17LinearCombinationIaLi1EiiLNS1H_9ScaleType4KindE0ELNS_15FloatRoundStyleE2EaEENS1_15EpilogueDefaultEEEEEvvEEEEvNT_6ParamsE,@function
        .size           _ZN7cutlass13device_kernelINS_4gemm6kernel13GemmUniversalIN4cute5tupleIJiiiiEEENS1_10collective13CollectiveMmaINS1_34MainloopSm90TmaGmmaWarpSpecializedILi56ENS5_IJNS4_1CILi2EEENSA_ILi1EEESC_EEENS1_32KernelTmaWarpSpecializedPingpongEEENS5_IJNSA_ILi64EEESG_NSA_ILi32EEEEEEaNS5_IJlSC_lEEEaSJ_NS4_8TiledMMAINS4_8MMA_AtomIJNS4_4SM904GMMA26MMA_64x64x32_S32S8S8_SS_TNEEEENS4_6LayoutINS5_IJSC_SC_SC_EEENS5_IJNSA_ILi0EEESS_SS_EEEEENS5_IJNS4_10UnderscoreESV_SV_EEEEENS4_13SM90_TMA_LOADENS4_14ComposedLayoutINS4_7SwizzleILi1ELi4ELi3EEENS4_18smem_ptr_flag_bitsILi8EEENSQ_INS5_IJNSA_ILi8EEESH_EEENS5_IJSH_SC_EEEEEEEvNS4_8identityENS4_23SM90_TMA_LOAD_MULTICASTES18_vS19_EENS_8epilogue10collective6detail29Sm90TmaWarpSpecializedAdapterINS1D_15DefaultEpilogueIaSJ_SJ_NS1C_6thread17LinearCombinationIaLi1EiiLNS1H_9ScaleType4KindE0ELNS_15FloatRoundStyleE2EaEENS1_15EpilogueDefaultEEEEEvvEEEEvNT_6ParamsE,(.L_x_246 - _ZN7cutlass13device_kernelINS_4gemm6kernel13GemmUniversalIN4cute5tupleIJiiiiEEENS1_10collective13CollectiveMmaINS1_34MainloopSm90TmaGmmaWarpSpecializedILi56ENS5_IJNS4_1CILi2EEENSA_ILi1EEESC_EEENS1_32KernelTmaWarpSpecializedPingpongEEENS5_IJNSA_ILi64EEESG_NSA_ILi32EEEEEEaNS5_IJlSC_lEEEaSJ_NS4_8TiledMMAINS4_8MMA_AtomIJNS4_4SM904GMMA26MMA_64x64x32_S32S8S8_SS_TNEEEENS4_6LayoutINS5_IJSC_SC_SC_EEENS5_IJNSA_ILi0EEESS_SS_EEEEENS5_IJNS4_10UnderscoreESV_SV_EEEEENS4_13SM90_TMA_LOADENS4_14ComposedLayoutINS4_7SwizzleILi1ELi4ELi3EEENS4_18smem_ptr_flag_bitsILi8EEENSQ_INS5_IJNSA_ILi8EEESH_EEENS5_IJSH_SC_EEEEEEEvNS4_8identityENS4_23SM90_TMA_LOAD_MULTICASTES18_vS19_EENS_8epilogue10collective6detail29Sm90TmaWarpSpecializedAdapterINS1D_15DefaultEpilogueIaSJ_SJ_NS1C_6thread17LinearCombinationIaLi1EiiLNS1H_9ScaleType4KindE0ELNS_15FloatRoundStyleE2EaEENS1_15EpilogueDefaultEEEEEvvEEEEvNT_6ParamsE)
        .other          _ZN7cutlass13device_kernelINS_4gemm6kernel13GemmUniversalIN4cute5tupleIJiiiiEEENS1_10collective13CollectiveMmaINS1_34MainloopSm90TmaGmmaWarpSpecializedILi56ENS5_IJNS4_1CILi2EEENSA_ILi1EEESC_EEENS1_32KernelTmaWarpSpecializedPingpongEEENS5_IJNSA_ILi64EEESG_NSA_ILi32EEEEEEaNS5_IJlSC_lEEEaSJ_NS4_8TiledMMAINS4_8MMA_AtomIJNS4_4SM904GMMA26MMA_64x64x32_S32S8S8_SS_TNEEEENS4_6LayoutINS5_IJSC_SC_SC_EEENS5_IJNSA_ILi0EEESS_SS_EEEEENS5_IJNS4_10UnderscoreESV_SV_EEEEENS4_13SM90_TMA_LOADENS4_14ComposedLayoutINS4_7SwizzleILi1ELi4ELi3EEENS4_18smem_ptr_flag_bitsILi8EEENSQ_INS5_IJNSA_ILi8EEESH_EEENS5_IJSH_SC_EEEEEEEvNS4_8identityENS4_23SM90_TMA_LOAD_MULTICASTES18_vS19_EENS_8epilogue10collective6detail29Sm90TmaWarpSpecializedAdapterINS1D_15DefaultEpilogueIaSJ_SJ_NS1C_6thread17LinearCombinationIaLi1EiiLNS1H_9ScaleType4KindE0ELNS_15FloatRoundStyleE2EaEENS1_15EpilogueDefaultEEEEEvvEEEEvNT_6ParamsE,@"STO_CUDA_ENTRY STV_DEFAULT"
_ZN7cutlass13device_kernelINS_4gemm6kernel13GemmUniversalIN4cute5tupleIJiiiiEEENS1_10collective13CollectiveMmaINS1_34MainloopSm90TmaGmmaWarpSpecializedILi56ENS5_IJNS4_1CILi2EEENSA_ILi1EEESC_EEENS1_32KernelTmaWarpSpecializedPingpongEEENS5_IJNSA_ILi64EEESG_NSA_ILi32EEEEEEaNS5_IJlSC_lEEEaSJ_NS4_8TiledMMAINS4_8MMA_AtomIJNS4_4SM904GMMA26MMA_64x64x32_S32S8S8_SS_TNEEEENS4_6LayoutINS5_IJSC_SC_SC_EEENS5_IJNSA_ILi0EEESS_SS_EEEEENS5_IJNS4_10UnderscoreESV_SV_EEEEENS4_13SM90_TMA_LOADENS4_14ComposedLayoutINS4_7SwizzleILi1ELi4ELi3EEENS4_18smem_ptr_flag_bitsILi8EEENSQ_INS5_IJNSA_ILi8EEESH_EEENS5_IJSH_SC_EEEEEEEvNS4_8identityENS4_23SM90_TMA_LOAD_MULTICASTES18_vS19_EENS_8epilogue10collective6detail29Sm90TmaWarpSpecializedAdapterINS1D_15DefaultEpilogueIaSJ_SJ_NS1C_6thread17LinearCombinationIaLi1EiiLNS1H_9ScaleType4KindE0ELNS_15FloatRoundStyleE2EaEENS1_15EpilogueDefaultEEEEEvvEEEEvNT_6ParamsE:
[----:B------:R-:W0:Y:S02]  /*0000*/  LDC R1, c[0x0][0x28] ;  /* 0x00000a00ff017b82 */ /* 0x000e240000000800 */
[----:B0-----:R-:W-:Y:S01]  /*0010*/  VIADD R1, R1, 0xfffffff8 ;  /* 0xfffffff801017836 */ /* 0x001fe20000000000 */
[----:B------:R-:W0:Y:S01]  /*0020*/  S2R R4, SR_TID.X ;  /* 0x0000000000047919 */ /* 0x000e220000002100 */
[----:B------:R-:W-:Y:S01]  /*0030*/  ELECT P0, URZ, PT ;  /* 0x00000000003f782f */ /* 0x000fe20003800000 */
[----:B------:R-:W-:Y:S01]  /*0040*/  BSSY B0, `(.L_x_0) ;  /* 0x000000f000007945 */ /* 0x000fe20003800000 */
[--C-:B0-----:R-:W-:Y:S02]  /*0050*/  SHF.R.U32.HI R0, RZ, 0x5, R4.reuse ;  /* 0x00000005ff007819 */ /* 0x101fe40000011604 */
[----:B------:R-:W-:-:S03]  /*0060*/  SHF.R.U32.HI R7, RZ, 0x7, R4 ;  /* 0x00000007ff077819 */ /* 0x000fc60000011604 */
[----:B------:R-:W0:Y:S04]  /*0070*/  SHFL.IDX PT, R2, R0, RZ, 0x1f ;  /* 0x00001fff00027589 */ /* 0x000e2800000e0000 */
[----:B------:R1:W2:Y:S01]  /*0080*/  SHFL.IDX PT, R10, R7, RZ, 0x1f ;  /* 0x00001fff070a7589 */ /* 0x0002a200000e0000 */
[----:B0-----:R-:W-:-:S13]  /*0090*/  ISETP.NE.OR P0, PT, R2, RZ, !P0 ;  /* 0x000000ff0200720c */ /* 0x001fda0004705670 */
[----:B-12---:R-:W-:Y:S05]  /*00a0*/  @P0 BRA `(.L_x_1) ;  /* 0x0000000000200947 */ /* 0x006fea0003800000 */
[----:B------:R-:W-:Y:S02]  /*00b0*/  ULDC.64 UR4, c[0x0][0x198] ;  /* 0x0000660000047ab9 */ /* 0x000fe40000000a00 */
[----:B------:R-:W-:Y:S02]  /*00c0*/  UIADD3 UR6, UP0, UR4, 0xf0, URZ ;  /* 0x000000f004067890 */ /* 0x000fe4000ff1e03f */
[----:B------:R-:W-:Y:S02]  /*00d0*/  UIADD3 UR4, UP1, UR4, 0x1f0, URZ ;  /* 0x000001f004047890 */ /* 0x000fe4000ff3e03f */
[----:B------:R-:W-:Y:S02]  /*00e0*/  UIADD3.X UR7, URZ, UR5, URZ, UP0, !UPT ;  /* 0x000000053f077290 */ /* 0x000fe400087fe43f */
[----:B------:R-:W-:-:S07]  /*00f0*/  UIADD3.X UR5, URZ, UR5, URZ, UP1, !UPT ;  /* 0x000000053f057290 */ /* 0x000fce0008ffe43f */
[----:B------:R0:W-:Y:S02]  /*0100*/  UTMACCTL.PF [UR6] ;  /* 0x00000000060079b9 */ /* 0x0001e40008040000 */
[----:B------:R0:W-:Y:S02]  /*0110*/  UTMACCTL.PF [UR4] ;  /* 0x00000000040079b9 */ /* 0x0001e40008040000 */
[----:B0-----:R-:W-:Y:S01]  /*0120*/  NOP ;  /* 0x0000000000007918 */ /* 0x001fe20000000000 */
.L_x_1:
[----:B------:R-:W-:Y:S05]  /*0130*/  BSYNC B0 ;  /* 0x0000000000007941 */ /* 0x000fea0003800000 */
.L_x_0:
[----:B------:R-:W0:Y:S02]  /*0140*/  SHFL.IDX PT, R9, R0, RZ, 0x1f ;  /* 0x00001fff00097589 */ /* 0x000e2400000e0000 */
[----:B0-----:R-:W-:-:S13]  /*0150*/  ISETP.NE.AND P0, PT, R9, RZ, PT ;  /* 0x000000ff0900720c */ /* 0x001fda0003f05270 */
[----:B------:R-:W-:Y:S05]  /*0160*/  @P0 BRA `(.L_x_2) ;  /* 0x0000000800040947 */ /* 0x000fea0003800000 */
[----:B------:R-:W-:Y:S01]  /*0170*/  ELECT P0, URZ, PT ;  /* 0x00000000003f782f */ /* 0x000fe20003800000 */
[----:B------:R-:W-:-:S12]  /*0180*/  BSSY B0, `(.L_x_2) ;  /* 0x000007f000007945 */ /* 0x000fd80003800000 */
[----:B------:R-:W-:Y:S05]  /*0190*/  @!P0 BRA `(.L_x_3) ;  /* 0x0000000400f48947 */ /* 0x000fea0003800000 */
[----:B------:R-:W0:Y:S01]  /*01a0*/  S2UR UR8, SR_CgaCtaId ;  /* 0x00000000000879c3 */ /* 0x000e220000008800 */
[----:B------:R-:W-:Y:S01]  /*01b0*/  UMOV UR4, 0x400 ;  /* 0x0000040000047882 */ /* 0x000fe20000000000 */
[----:B------:R-:W-:Y:S01]  /*01c0*/  UMOV UR5, 0x1 ;  /* 0x0000000100057882 */ /* 0x000fe20000000000 */
[----:B------:R-:W-:Y:S02]  /*01d0*/  UMOV UR6, 0x2 ;  /* 0x0000000200067882 */ /* 0x000fe40000000000 */
[----:B------:R-:W-:-:S04]  /*01e0*/  UIADD3 UR6, -UR6, 0x100000, URZ ;  /* 0x0010000006067890 */ /* 0x000fc8000fffe13f */
[----:B------:R-:W-:Y:S02]  /*01f0*/  USHF.L.U32 UR7, UR6, 0xb, URZ ;  /* 0x0000000b06077899 */ /* 0x000fe4000800063f */
[----:B------:R-:W-:Y:S02]  /*0200*/  USHF.L.U32 UR6, UR6, 0x1, URZ ;  /* 0x0000000106067899 */ /* 0x000fe4000800063f */
[----:B0-----:R-:W-:Y:S02]  /*0210*/  ULEA UR8, UR8, UR4, 0x18 ;  /* 0x0000000408087291 */ /* 0x001fe4000f8ec03f */
[----:B------:R-:W-:-:S04]  /*0220*/  UIADD3 UR4, -UR5, 0x100000, URZ ;  /* 0x0010000005047890 */ /* 0x000fc8000fffe13f */
[----:B------:R-:W-:Y:S02]  /*0230*/  USHF.L.U32 UR5, UR4, 0xb, URZ ;  /* 0x0000000b04057899 */ /* 0x000fe4000800063f */
[----:B------:R-:W-:Y:S01]  /*0240*/  USHF.L.U32 UR4, UR4, 0x1, URZ ;  /* 0x0000000104047899 */ /* 0x000fe2000800063f */
[----:B------:R-:W0:Y:S11]  /*0250*/  FENCE.VIEW.ASYNC.S ;  /* 0x00000000000073c6 */ /* 0x000e360000000000 */
[----:B0-----:R0:W1:Y:S01]  /*0260*/  SYNCS.EXCH.64 URZ, [UR8], UR4 ;  /* 0x00000004083f75b2 */ /* 0x0010620008000100 */
[----:B------:R0:W2:Y:S01]  /*0270*/  SYNCS.EXCH.64 URZ, [UR8+0x1c0], UR6 ;  /* 0x0001c006083f75b2 */ /* 0x0000a20008000100 */
[----:B------:R0:W3:Y:S01]  /*0280*/  SYNCS.EXCH.64 URZ, [UR8+0x8], UR4 ;  /* 0x00000804083f75b2 */ /* 0x0000e20008000100 */
[----:B------:R0:W4:Y:S01]  /*0290*/  SYNCS.EXCH.64 URZ, [UR8+0x1c8], UR6 ;  /* 0x0001c806083f75b2 */ /* 0x0001220008000100 */
[----:B------:R0:W0:Y:S01]  /*02a0*/  SYNCS.EXCH.64 URZ, [UR8+0x10], UR4 ;  /* 0x00001004083f75b2 */ /* 0x0000220008000100 */
        /* <DEDUP_REMOVED lines=107> */
[----:B-1234-:R-:W-:Y:S01]  /*0960*/  NOP ;  /* 0x0000000000007918 */ /* 0x01efe20000000000 */
.L_x_3:
[----:B0-----:R-:W-:Y:S05]  /*0970*/  BSYNC B0 ;  /* 0x0000000000007941 */ /* 0x001fea0003800000 */
.L_x_2:
[----:B------:R-:W0:Y:S01]  /*0980*/  SHFL.IDX PT, R12, R0, RZ, 0x1f ;  /* 0x00001fff000c7589 */ /* 0x000e2200000e0000 */
[----:B------:R-:W1:Y:S01]  /*0990*/  S2UR UR12, SR_CTAID.X ;  /* 0x00000000000c79c3 */ /* 0x000e620000002500 */
[----:B------:R-:W-:Y:S02]  /*09a0*/  SHF.R.S32.HI R3, RZ, 0x1f, R4 ;  /* 0x0000001fff037819 */ /* 0x000fe40000011404 */
[----:B------:R-:W-:Y:S01]  /*09b0*/  ELECT P0, URZ, PT ;  /* 0x00000000003f782f */ /* 0x000fe20003800000 */
[----:B------:R-:W2:Y:S01]  /*09c0*/  SHFL.IDX PT, R11, R0, RZ, 0x1f ;  /* 0x00001fff000b7589 */ /* 0x000ea200000e0000 */
[----:B------:R-:W-:Y:S01]  /*09d0*/  ULDC UR4, c[0x0][0x150] ;  /* 0x0000540000047ab9 */ /* 0x000fe20000000800 */
[----:B------:R-:W-:Y:S02]  /*09e0*/  LEA.HI R3, R3, R4, RZ, 0x7 ;  /* 0x0000000403037211 */ /* 0x000fe400078f38ff */
[----:B------:R-:W-:Y:S01]  /*09f0*/  ELECT P1, URZ, PT ;  /* 0x00000000003f782f */ /* 0x000fe20003820000 */
[----:B------:R-:W3:Y:S01]  /*0a00*/  S2R R6, SR_CTAID.Y ;  /* 0x0000000000067919 */ /* 0x000ee20000002600 */
[----:B------:R-:W4:Y:S01]  /*0a10*/  LDC R14, c[0x0][0x144] ;  /* 0x00005100ff0e7b82 */ /* 0x000f220000000800 */
[----:B------:R-:W-:Y:S01]  /*0a20*/  LOP3.LUT R3, R3, 0xffffff80, RZ, 0xc0, !PT ;  /* 0xffffff8003037812 */ /* 0x000fe200078ec0ff */
[----:B------:R-:W-:Y:S01]  /*0a30*/  UMOV UR11, 0x80 ;  /* 0x00000080000b7882 */ /* 0x000fe20000000000 */
[----:B------:R-:W5:Y:S01]  /*0a40*/  SHFL.IDX PT, R16, R7, RZ, 0x1f ;  /* 0x00001fff07107589 */ /* 0x000f6200000e0000 */
[----:B------:R-:W-:Y:S01]  /*0a50*/  NOP ;  /* 0x0000000000007918 */ /* 0x000fe20000000000 */
[----:B------:R-:W-:Y:S01]  /*0a60*/  NOP ;  /* 0x0000000000007918 */ /* 0x000fe20000000000 */
[----:B------:R-:W-:Y:S01]  /*0a70*/  IMAD.IADD R5, R4, 0x1, -R3 ;  /* 0x0000000104057824 */ /* 0x000fe200078e0a03 */
[C---:B------:R-:W-:Y:S01]  /*0a80*/  ISETP.NE.AND P4, PT, R10.reuse, RZ, PT ;  /* 0x000000ff0a00720c */ /* 0x040fe20003f85270 */
[----:B------:R-:W5:Y:S01]  /*0a90*/  LDC R15, c[0x0][0x140] ;  /* 0x00005000ff0f7b82 */ /* 0x000f620000000800 */
[----:B------:R-:W-:-:S02]  /*0aa0*/  VIADD R36, R10, 0xffffffff ;  /* 0xffffffff0a247836 */ /* 0x000fc40000000000 */
[----:B------:R-:W-:Y:S01]  /*0ab0*/  SHF.R.S32.HI R8, RZ, 0x1f, R5 ;  /* 0x0000001fff087819 */ /* 0x000fe20000011405 */
[----:B------:R-:W-:Y:S02]  /*0ac0*/  IMAD.MOV.U32 R57, RZ, RZ, 0x1 ;  /* 0x00000001ff397424 */ /* 0x000fe400078e00ff */
[----:B------:R-:W-:Y:S02]  /*0ad0*/  ISETP.GE.U32.AND P6, PT, R36, 0x2, PT ;  /* 0x000000022400780c */ /* 0x000fe40003fc6070 */
[----:B0-----:R-:W-:Y:S01]  /*0ae0*/  ISETP.NE.OR P0, PT, R12, RZ, !P0 ;  /* 0x000000ff0c00720c */ /* 0x001fe20004705670 */
[----:B------:R-:W0:Y:S01]  /*0af0*/  LDC R25, c[0x0][0x148] ;  /* 0x00005200ff197b82 */ /* 0x000e220000000800 */
[----:B-1----:R-:W-:Y:S02]  /*0b00*/  I2FP.F32.U32 R12, UR12 ;  /* 0x0000000c000c7c45 */ /* 0x002fe40008201000 */
[----:B------:R-:W-:Y:S02]  /*0b10*/  LEA.HI R3, R8, R5, RZ, 0x3 ;  /* 0x0000000508037211 */ /* 0x000fe400078f18ff */
[----:B--2---:R-:W-:Y:S01]  /*0b20*/  ISETP.NE.OR P1, PT, R11, RZ, !P1 ;  /* 0x000000ff0b00720c */ /* 0x004fe20004f25670 */
[----:B------:R-:W-:Y:S01]  /*0b30*/  FMUL R13, R12, UR4 ;  /* 0x000000040c0d7c20 */ /* 0x000fe20008400000 */
[--C-:B------:R-:W-:Y:S01]  /*0b40*/  SHF.R.S32.HI R0, RZ, 0x3, R3.reuse ;  /* 0x00000003ff007819 */ /* 0x100fe20000011403 */
[----:B------:R-:W-:Y:S01]  /*0b50*/  ULDC UR4, c[0x0][0x154] ;  /* 0x0000550000047ab9 */ /* 0x000fe20000000800 */
[----:B------:R-:W-:-:S02]  /*0b60*/  SHF.R.S32.HI R3, RZ, 0x1f, R3 ;  /* 0x0000001fff037819 */ /* 0x000fc40000011403 */
[----:B------:R-:W-:Y:S01]  /*0b70*/  SHF.R.S32.HI R12, RZ, 0x1f, R9 ;  /* 0x0000001fff0c7819 */ /* 0x000fe20000011409 */
[----:B------:R-:W1:Y:S01]  /*0b80*/  F2I.U32.TRUNC.NTZ R13, R13 ;  /* 0x0000000d000d7305 */ /* 0x000e62000020f000 */
[----:B------:R-:W-:Y:S01]  /*0b90*/  LEA.HI R11, R3, R0, RZ, 0x2 ;  /* 0x00000000030b7211 */ /* 0x000fe200078f10ff */
[----:B------:R-:W-:Y:S01]  /*0ba0*/  VOTEU.ALL UP1, P0 ;  /* 0x00000000003f7886 */ /* 0x000fe20000020000 */
[----:B------:R-:W-:Y:S01]  /*0bb0*/  LEA.HI R12, R12, R9, RZ, 0x2 ;  /* 0x000000090c0c7211 */ /* 0x000fe200078f10ff */
[----:B------:R-:W-:Y:S01]  /*0bc0*/  VOTEU.ALL UP0, P0 ;  /* 0x00000000003f7886 */ /* 0x000fe20000000000 */
[----:B------:R-:W-:Y:S01]  /*0bd0*/  SHF.R.S32.HI R3, RZ, 0x1f, R2 ;  /* 0x0000001fff037819 */ /* 0x000fe20000011402 */
[----:B------:R-:W-:Y:S01]  /*0be0*/  VOTEU.ALL UP2, P1 ;  /* 0x00000000003f7886 */ /* 0x000fe20000840000 */
[----:B------:R-:W-:Y:S01]  /*0bf0*/  LOP3.LUT R11, R11, 0xfffffffc, RZ, 0xc0, !PT ;  /* 0xfffffffc0b0b7812 */ /* 0x000fe200078ec0ff */
[----:B------:R-:W2:Y:S01]  /*0c00*/  @!UP1 S2UR UR7, SR_CgaCtaId ;  /* 0x00000000000799c3 */ /* 0x000ea20000008800 */
[----:B------:R-:W-:Y:S01]  /*0c10*/  LOP3.LUT R12, R12, 0x3ffffffc, RZ, 0xc0, !PT ;  /* 0x3ffffffc0c0c7812 */ /* 0x000fe200078ec0ff */
[----:B------:R-:W-:Y:S01]  /*0c20*/  @!UP1 UMOV UR6, 0x400 ;  /* 0x0000040000069882 */ /* 0x000fe20000000000 */
[----:B------:R-:W-:Y:S01]  /*0c30*/  LEA.HI R3, R3, R2, RZ, 0x2 ;  /* 0x0000000203037211 */ /* 0x000fe200078f10ff */
[----:B------:R-:W-:Y:S01]  /*0c40*/  IMAD.IADD R11, R0, 0x1, -R11 ;  /* 0x00000001000b7824 */ /* 0x000fe200078e0a0b */
[----:B------:R-:W-:Y:S01]  /*0c50*/  @!UP2 UMOV UR9, 0x400 ;  /* 0x000004000009a882 */ /* 0x000fe20000000000 */
[----:B------:R-:W-:Y:S01]  /*0c60*/  IMAD.IADD R12, R9, 0x1, -R12 ;  /* 0x00000001090c7824 */ /* 0x000fe200078e0a0c */
[----:B------:R-:W-:Y:S01]  /*0c70*/  LOP3.LUT R3, R3, 0xfffffffc, RZ, 0xc0, !PT ;  /* 0xfffffffc03037812 */ /* 0x000fe200078ec0ff */
[----:B------:R-:W0:Y:S01]  /*0c80*/  @!UP2 S2UR UR10, SR_CgaCtaId ;  /* 0x00000000000aa9c3 */ /* 0x000e220000008800 */
[----:B-1----:R-:W-:Y:S01]  /*0c90*/  IMAD.MOV R13, RZ, RZ, -R13 ;  /* 0x000000ffff0d7224 */ /* 0x002fe200078e0a0d */
[----:B------:R-:W-:Y:S01]  /*0ca0*/  VOTEU.ALL UP3, P1 ;  /* 0x00000000003f7886 */ /* 0x000fe20000860000 */
[----:B------:R-:W-:Y:S01]  /*0cb0*/  IMAD R11, R12, 0x4, R11 ;  /* 0x000000040c0b7824 */ /* 0x000fe200078e020b */
[----:B------:R-:W-:Y:S01]  /*0cc0*/  VOTEU.ALL UP4, P1 ;  /* 0x00000000003f7886 */ /* 0x000fe20000880000 */
[----:B------:R-:W-:Y:S01]  /*0cd0*/  IMAD.IADD R9, R2, 0x1, -R3 ;  /* 0x0000000102097824 */ /* 0x000fe200078e0a03 */
[----:B---3--:R-:W-:Y:S01]  /*0ce0*/  I2FP.F32.U32 R2, R6 ;  /* 0x0000000600027245 */ /* 0x008fe20000201000 */
[----:B----4-:R-:W-:Y:S01]  /*0cf0*/  IMAD R21, R14, R13, UR12 ;  /* 0x0000000c0e157e24 */ /* 0x010fe2000f8e020d */
[C---:B------:R-:W-:Y:S01]  /*0d00*/  LEA.HI R0, R11.reuse, R11, RZ, 0x1 ;  /* 0x0000000b0b007211 */ /* 0x040fe200078f08ff */
[C---:B------:R-:W-:Y:S01]  /*0d10*/  IMAD.SHL.U32 R56, R11.reuse, 0x4, RZ ;  /* 0x000000040b387824 */ /* 0x040fe200078e00ff */
[----:B------:R-:W-:Y:S01]  /*0d20*/  VOTEU.ALL UP5, P1 ;  /* 0x00000000003f7886 */ /* 0x000fe200008a0000 */
[----:B------:R-:W-:Y:S01]  /*0d30*/  FMUL R2, R2, UR4 ;  /* 0x0000000402027c20 */ /* 0x000fe20008400000 */
[----:B------:R-:W-:Y:S01]  /*0d40*/  LOP3.LUT R0, R0, 0xfffffffe, RZ, 0xc0, !PT ;  /* 0xfffffffe00007812 */ /* 0x000fe200078ec0ff */
[----:B------:R-:W-:Y:S01]  /*0d50*/  UMOV UR4, 0x20 ;  /* 0x0000002000047882 */ /* 0x000fe20000000000 */
[----:B------:R-:W-:Y:S01]  /*0d60*/  LOP3.LUT R56, R11, 0xc, R56, 0x78, !PT ;  /* 0x0000000c0b387812 */ /* 0x000fe200078e7838 */
[----:B------:R-:W-:-:S04]  /*0d70*/  @!UP1 UIADD3 UR4, -UR4, 0x100000, URZ ;  /* 0x0010000004049890 */ /* 0x000fc8000fffe13f */
[----:B------:R-:W-:Y:S02]  /*0d80*/  @!UP1 USHF.L.U32 UR5, UR4, 0xb, URZ ;  /* 0x0000000b04059899 */ /* 0x000fe4000800063f */
[----:B------:R-:W-:Y:S01]  /*0d90*/  @!UP1 USHF.L.U32 UR4, UR4, 0x1, URZ ;  /* 0x0000000104049899 */ /* 0x000fe2000800063f */
[----:B-----5:R-:W-:Y:S01]  /*0da0*/  ISETP.EQ.U32.AND P2, PT, R15, 0x1, PT ;  /* 0x000000010f00780c */ /* 0x020fe20003f42070 */
[----:B------:R-:W-:Y:S01]  /*0db0*/  IMAD.IADD R0, R11, 0x1, -R0 ;  /* 0x000000010b007824 */ /* 0x000fe200078e0a00 */
[----:B------:R-:W1:Y:S01]  /*0dc0*/  F2I.U32.TRUNC.NTZ R2, R2 ;  /* 0x0000000200027305 */ /* 0x000e62000020f000 */
[----:B--2---:R-:W-:Y:S01]  /*0dd0*/  @!UP1 ULEA UR8, UR7, UR6, 0x18 ;  /* 0x0000000607089291 */ /* 0x004fe2000f8ec03f */
[----:B------:R-:W-:Y:S01]  /*0de0*/  R2UR UR43, R16 ;  /* 0x00000000102b72ca */ /* 0x000fe200000e0000 */
[----:B------:R-:W-:-:S04]  /*0df0*/  @!UP2 UIADD3 UR6, -UR11, 0x100000, URZ ;  /* 0x001000000b06a890 */ /* 0x000fc8000fffe13f */
[----:B------:R-:W-:Y:S02]  /*0e00*/  @!UP2 USHF.L.U32 UR7, UR6, 0xb, URZ ;  /* 0x0000000b0607a899 */ /* 0x000fe4000800063f */
[----:B------:R-:W-:Y:S01]  /*0e10*/  @!UP2 USHF.L.U32 UR6, UR6, 0x1, URZ ;  /* 0x000000010606a899 */ /* 0x000fe2000800063f */
[----:B------:R-:W-:Y:S01]  /*0e20*/  ISETP.NE.AND P3, PT, R0, R21, PT ;  /* 0x000000150000720c */ /* 0x000fe20003f65270 */
[----:B------:R-:W-:Y:S01]  /*0e30*/  VOTEU.ALL UP1, P0 ;  /* 0x00000000003f7886 */ /* 0x000fe20000020000 */
[----:B0-----:R-:W-:Y:S01]  /*0e40*/  @!UP2 ULEA UR9, UR10, UR9, 0x18 ;  /* 0x000000090a09a291 */ /* 0x001fe2000f8ec03f */
[----:B------:R-:W-:Y:S01]  /*0e50*/  LOP3.LUT P0, RZ, R5, 0x7, RZ, 0xc0, !PT ;  /* 0x0000000705ff7812 */ /* 0x000fe2000780c0ff */
[----:B------:R-:W-:Y:S01]  /*0e60*/  VOTEU.ALL UP2, P1 ;  /* 0x00000000003f7886 */ /* 0x000fe20000840000 */
[----:B------:R-:W-:Y:S02]  /*0e70*/  ISETP.NE.AND P1, PT, R9, 0x3, PT ;  /* 0x000000030900780c */ /* 0x000fe40003f25270 */
[----:B------:R-:W-:-:S02]  /*0e80*/  ISETP.LT.U32.AND P0, PT, R56, 0x2, !P0 ;  /* 0x000000023800780c */ /* 0x000fc40004701070 */
[----:B------:R-:W-:Y:S01]  /*0e90*/  ISETP.EQ.OR P1, PT, R9, RZ, !P1 ;  /* 0x000000ff0900720c */ /* 0x000fe20004f22670 */
[----:B------:R-:W0:Y:S02]  /*0ea0*/  FENCE.VIEW.ASYNC.S ;  /* 0x00000000000073c6 */ /* 0x000e240000000000 */
[----:B0-----:R0:W2:Y:S01]  /*0eb0*/  @!UP0 SYNCS.EXCH.64 URZ, [UR8+0x3b0], UR4 ;  /* 0x0003b004083f85b2 */ /* 0x0010a20008000100 */
[----:B-1----:R-:W-:Y:S01]  /*0ec0*/  IMAD.MOV R20, RZ, RZ, -R2 ;  /* 0x000000ffff147224 */ /* 0x002fe200078e0a02 */
[----:B------:R-:W-:-:S03]  /*0ed0*/  @P3 LEA.HI R0, R56, R56, RZ, 0x1 ;  /* 0x0000003838003211 */ /* 0x000fc600078f08ff */
[----:B------:R-:W-:Y:S01]  /*0ee0*/  IMAD R3, R25, R20, R6 ;  /* 0x0000001419037224 */ /* 0x000fe200078e0206 */
[----:B------:R-:W-:Y:S02]  /*0ef0*/  ISETP.EQ.AND P1, PT, R10, RZ, P1 ;  /* 0x000000ff0a00720c */ /* 0x000fe40000f22270 */
[----:B------:R-:W-:Y:S02]  /*0f00*/  @P3 SHF.R.S32.HI R0, RZ, 0x1, R0 ;  /* 0x00000001ff003819 */ /* 0x000fe40000011400 */
[----:B------:R-:W-:Y:S02]  /*0f10*/  SEL R23, RZ, 0x1, !P1 ;  /* 0x00000001ff177807 */ /* 0x000fe40004800000 */
[----:B------:R-:W-:Y:S02]  /*0f20*/  @P3 ISETP.NE.AND P5, PT, R0, R3, PT ;  /* 0x000000030000320c */ /* 0x000fe40003fa5270 */
[----:B------:R-:W-:Y:S01]  /*0f30*/  SEL R0, RZ, 0x1, !P0 ;  /* 0x00000001ff007807 */ /* 0x000fe20004000000 */
[----:B------:R0:W1:Y:S01]  /*0f40*/  @!UP1 SYNCS.EXCH.64 URZ, [UR8+0x3b8], UR4 ;  /* 0x0003b804083f95b2 */ /* 0x0000620008000100 */
[----:B------:R-:W-:Y:S01]  /*0f50*/  NOP ;  /* 0x0000000000007918 */ /* 0x000fe20000000000 */
[----:B------:R-:W-:-:S02]  /*0f60*/  @P3 SEL R57, RZ, 0x1, P5 ;  /* 0x00000001ff393807 */ /* 0x000fc40002800000 */
[----:B------:R-:W-:Y:S02]  /*0f70*/  SEL R23, R23, 0x2, P6 ;  /* 0x0000000217177807 */ /* 0x000fe40003000000 */
[----:B------:R-:W-:Y:S01]  /*0f80*/  LOP3.LUT R57, R57, R0, RZ, 0xc0, !PT ;  /* 0x0000000039397212 */ /* 0x000fe200078ec0ff */
[----:B------:R0:W3:Y:S01]  /*0f90*/  @!UP2 SYNCS.EXCH.64 URZ, [UR9+0x390], UR6 ;  /* 0x00039006093fa5b2 */ /* 0x0000e20008000100 */
[----:B------:R0:W4:Y:S01]  /*0fa0*/  @!UP3 SYNCS.EXCH.64 URZ, [UR9+0x398], UR6 ;  /* 0x00039806093fb5b2 */ /* 0x0001220008000100 */
[----:B------:R0:W0:Y:S01]  /*0fb0*/  @!UP4 SYNCS.EXCH.64 URZ, [UR9+0x3a0], UR6 ;  /* 0x0003a006093fc5b2 */ /* 0x0000220008000100 */
[----:B------:R0:W0:Y:S01]  /*0fc0*/  @!UP5 SYNCS.EXCH.64 URZ, [UR9+0x3a8], UR6 ;  /* 0x0003a806093fd5b2 */ /* 0x0000220008000100 */
[----:B------:R-:W-:Y:S01]  /*0fd0*/  NOP ;  /* 0x0000000000007918 */ /* 0x000fe20000000000 */
[----:B--2---:R-:W-:Y:S05]  /*0fe0*/  @!P2 BRA `(.L_x_4) ;  /* 0x000000000008a947 */ /* 0x004fea0003800000 */
[----:B01-34-:R-:W-:Y:S01]  /*0ff0*/  UCGABAR_ARV ;  /* 0x00000000000079c7 */ /* 0x01bfe20008000000 */
[----:B------:R-:W-:Y:S05]  /*1000*/  BRA `(.L_x_5) ;  /* 0x0000000000047947 */ /* 0x000fea0003800000 */
.L_x_4:
[----:B01-34-:R-:W-:Y:S01]  /*1010*/  NOP ;  /* 0x0000000000007918 */ /* 0x01bfe20000000000 */
.L_x_5:
[----:B------:R-:W-:Y:S01]  /*1020*/  ULDC.64 UR4, c[0x0][0x598] ;  /* 0x0001660000047ab9 */ /* 0x000fe20000000a00 */
[----:B------:R-:W-:Y:S01]  /*1030*/  ULDC.64 UR36, c[0x0][0x208] ;  /* 0x0000820000247ab9 */ /* 0x000fe20000000a00 */
[----:B------:R-:W-:-:S04]  /*1040*/  ISETP.NE.U32.AND P0, PT, RZ, UR4, PT ;  /* 0x00000004ff007c0c */ /* 0x000fc8000bf05070 */
[----:B------:R-:W-:-:S13]  /*1050*/  ISETP.NE.AND.EX P0, PT, RZ, UR5, PT, P0 ;  /* 0x00000005ff007c0c */ /* 0x000fda000bf05300 */
[----:B------:R-:W-:Y:S05]  /*1060*/  @!P0 BRA `(.L_x_6) ;  /* 0x00000000001c8947 */ /* 0x000fea0003800000 */
[----:B------:R-:W0:Y:S02]  /*1070*/  LDC.64 R2, c[0x0][0x598] ;  /* 0x00016600ff027b82 */ /* 0x000e240000000a00 */
[----:B0-----:R-:W2:Y:S02]  /*1080*/  LDG.E.64 R2, desc[UR36][R2.64] ;  /* 0x0000002402027981 */ /* 0x001ea4000c1e1b00 */
[----:B--2---:R-:W-:-:S04]  /*1090*/  ISETP.NE.U32.AND P0, PT, R2, RZ, PT ;  /* 0x000000ff0200720c */ /* 0x004fc80003f05070 */
[----:B------:R-:W-:-:S13]  /*10a0*/  ISETP.NE.AND.EX P0, PT, R3, RZ, PT, P0 ;  /* 0x000000ff0300720c */ /* 0x000fda0003f05300 */
[----:B------:R-:W-:Y:S05]  /*10b0*/  @!P0 BRA `(.L_x_6) ;  /* 0x0000000000088947 */ /* 0x000fea0003800000 */
[----:B------:R0:W5:Y:S01]  /*10c0*/  LD.E R58, desc[UR36][R2.64] ;  /* 0x00000024023a7980 */ /* 0x000162000c101900 */
[----:B------:R-:W-:Y:S05]  /*10d0*/  BRA `(.L_x_7) ;  /* 0x0000000000247947 */ /* 0x000fea0003800000 */
.L_x_6:
[----:B------:R-:W-:Y:S02]  /*10e0*/  ULDC.64 UR4, c[0x0][0x588] ;  /* 0x0001620000047ab9 */ /* 0x000fe40000000a00 */
[----:B------:R-:W-:-:S04]  /*10f0*/  ISETP.NE.U32.AND P0, PT, RZ, UR4, PT ;  /* 0x00000004ff007c0c */ /* 0x000fc8000bf05070 */
[----:B------:R-:W-:-:S13]  /*1100*/  ISETP.NE.AND.EX P0, PT, RZ, UR5, PT, P0 ;  /* 0x00000005ff007c0c */ /* 0x000fda000bf05300 */
[----:B------:R-:W-:Y:S05]  /*1110*/  @!P0 BRA `(.L_x_8) ;  /* 0x00000000000c8947 */ /* 0x000fea0003800000 */
[----:B------:R-:W0:Y:S02]  /*1120*/  LDC.64 R58, c[0x0][0x588] ;  /* 0x00016200ff3a7b82 */ /* 0x000e240000000a00 */
[----:B0-----:R1:W5:Y:S01]  /*1130*/  LDG.E R58, desc[UR36][R58.64] ;  /* 0x000000243a3a7981 */ /* 0x001362000c1e1900 */
[----:B------:R-:W-:Y:S05]  /*1140*/  BRA `(.L_x_7) ;  /* 0x0000000000087947 */ /* 0x000fea0003800000 */
.L_x_8:
[----:B------:R-:W-:Y:S02]  /*1150*/  ULDC UR4, c[0x0][0x580] ;  /* 0x0001600000047ab9 */ /* 0x000fe40000000800 */
[----:B------:R-:W-:-:S07]  /*1160*/  IMAD.U32 R58, RZ, RZ, UR4 ;  /* 0x00000004ff3a7e24 */ /* 0x000fce000f8e00ff */
.L_x_7:
[----:B------:R-:W-:Y:S02]  /*1170*/  ULDC.64 UR4, c[0x0][0x5a0] ;  /* 0x0001680000047ab9 */ /* 0x000fe40000000a00 */
[----:B------:R-:W-:-:S04]  /*1180*/  ISETP.NE.U32.AND P0, PT, RZ, UR4, PT ;  /* 0x00000004ff007c0c */ /* 0x000fc8000bf05070 */
[----:B------:R-:W-:-:S13]  /*1190*/  ISETP.NE.AND.EX P0, PT, RZ, UR5, PT, P0 ;  /* 0x00000005ff007c0c */ /* 0x000fda000bf05300 */
[----:B------:R-:W-:Y:S05]  /*11a0*/  @!P0 BRA `(.L_x_9) ;  /* 0x00000000001c8947 */ /* 0x000fea0003800000 */
[----:B0-----:R-:W0:Y:S02]  /*11b0*/  LDC.64 R2, c[0x0][0x5a0] ;  /* 0x00016800ff027b82 */ /* 0x001e240000000a00 */
[----:B0-----:R-:W2:Y:S02]  /*11c0*/  LDG.E.64 R2, desc[UR36][R2.64] ;  /* 0x0000002402027981 */ /* 0x001ea4000c1e1b00 */
[----:B--2---:R-:W-:-:S04]  /*11d0*/  ISETP.NE.U32.AND P0, PT, R2, RZ, PT ;  /* 0x000000ff0200720c */ /* 0x004fc80003f05070 */
[----:B------:R-:W-:-:S13]  /*11e0*/  ISETP.NE.AND.EX P0, PT, R3, RZ, PT, P0 ;  /* 0x000000ff0300720c */ /* 0x000fda0003f05300 */
[----:B------:R-:W-:Y:S05]  /*11f0*/  @!P0 BRA `(.L_x_9) ;  /* 0x0000000000088947 */ /* 0x000fea0003800000 */
[----:B-1----:R0:W5:Y:S01]  /*1200*/  LD.E R59, desc[UR36][R2.64] ;  /* 0x00000024023b7980 */ /* 0x002162000c101900 */
[----:B------:R-:W-:Y:S05]  /*1210*/  BRA `(.L_x_10) ;  /* 0x0000000000247947 */ /* 0x000fea0003800000 */
.L_x_9:
[----:B------:R-:W-:Y:S02]  /*1220*/  ULDC.64 UR4, c[0x0][0x590] ;  /* 0x0001640000047ab9 */ /* 0x000fe40000000a00 */
[----:B------:R-:W-:-:S04]  /*1230*/  ISETP.NE.U32.AND P0, PT, RZ, UR4, PT ;  /* 0x00000004ff007c0c */ /* 0x000fc8000bf05070 */
[----:B------:R-:W-:-:S13]  /*1240*/  ISETP.NE.AND.EX P0, PT, RZ, UR5, PT, P0 ;  /* 0x00000005ff007c0c */ /* 0x000fda000bf05300 */
[----:B------:R-:W-:Y:S05]  /*1250*/  @!P0 BRA `(.L_x_11) ;  /* 0x00000000000c8947 */ /* 0x000fea0003800000 */
[----:B0-----:R-:W1:Y:S02]  /*1260*/  LDC.64 R2, c[0x0][0x590] ;  /* 0x00016400ff027b82 */ /* 0x001e640000000a00 */
[----:B-1----:R1:W5:Y:S01]  /*1270*/  LDG.E R59, desc[UR36][R2.64] ;  /* 0x00000024023b7981 */ /* 0x002362000c1e1900 */
[----:B------:R-:W-:Y:S05]  /*1280*/  BRA `(.L_x_10) ;  /* 0x0000000000087947 */ /* 0x000fea0003800000 */
.L_x_11:
[----:B------:R-:W-:Y:S02]  /*1290*/  ULDC UR4, c[0x0][0x584] ;  /* 0x0001610000047ab9 */ /* 0x000fe40000000800 */
[----:B-1----:R-:W-:-:S07]  /*12a0*/  IMAD.U32 R59, RZ, RZ, UR4 ;  /* 0x00000004ff3b7e24 */ /* 0x002fce000f8e00ff */
.L_x_10:
[----:B01----:R-:W0:Y:S01]  /*12b0*/  LDC R2, c[0x0][0x65c] ;  /* 0x00019700ff027b82 */ /* 0x003e220000000800 */
[----:B------:R-:W-:Y:S01]  /*12c0*/  ULDC UR6, c[0x0][0x28c] ;  /* 0x0000a30000067ab9 */ /* 0x000fe20000000800 */
[----:B------:R-:W-:Y:S01]  /*12d0*/  ISETP.NE.AND P0, PT, R10, 0x2, PT ;  /* 0x000000020a00780c */ /* 0x000fe20003f05270 */
[----:B------:R-:W-:Y:S01]  /*12e0*/  UIADD3 UR6, UR6, 0x1f, URZ ;  /* 0x0000001f06067890 */ /* 0x000fe2000fffe03f */
[----:B------:R-:W-:Y:S01]  /*12f0*/  IMAD.U32 R10, RZ, RZ, UR12 ;  /* 0x0000000cff0a7e24 */ /* 0x000fe2000f8e00ff */
[----:B------:R-:W-:Y:S01]  /*1300*/  UMOV UR39, URZ ;  /* 0x0000003f00277c82 */ /* 0x000fe20008000000 */
[----:B------:R-:W-:Y:S01]  /*1310*/  UMOV UR38, URZ ;  /* 0x0000003f00267c82 */ /* 0x000fe20008000000 */
[----:B------:R-:W-:Y:S01]  /*1320*/  USHF.R.S32.HI UR7, URZ, 0x1f, UR6 ;  /* 0x0000001f3f077899 */ /* 0x000fe20008011406 */
[----:B------:R-:W-:-:S03]  /*1330*/  ULDC.64 UR8, c[0x0][0x650] ;  /* 0x0001940000087ab9 */ /* 0x000fc60000000a00 */
[----:B------:R-:W-:-:S04]  /*1340*/  ULEA.HI UR7, UR7, UR6, URZ, 0x5 ;  /* 0x0000000607077291 */ /* 0x000fc8000f8f283f */
[----:B------:R-:W-:Y:S01]  /*1350*/  USHF.R.S32.HI UR40, URZ, 0x5, UR7 ;  /* 0x000000053f287899 */ /* 0x000fe20008011407 */
[----:B0-----:R-:W-:-:S13]  /*1360*/  ISETP.NE.AND P1, PT, R2, 0x1, PT ;  /* 0x000000010200780c */ /* 0x001fda0003f25270 */
[----:B------:R-:W0:Y:S01]  /*1370*/  @P1 LDC R17, c[0x0][0x10] ;  /* 0x00000400ff111b82 */ /* 0x000e220000000800 */
[----:B------:R-:W-:Y:S02]  /*1380*/  @P1 IMAD.MOV.U32 R7, RZ, RZ, RZ ;  /* 0x000000ffff071224 */ /* 0x000fe400078e00ff */
[----:B------:R-:W-:-:S05]  /*1390*/  @P1 IMAD.MOV.U32 R11, RZ, RZ, RZ ;  /* 0x000000ffff0b1224 */ /* 0x000fca00078e00ff */
[----:B------:R-:W1:Y:S01]  /*13a0*/  @!P1 LDC R3, c[0x0][0xc] ;  /* 0x00000300ff039b82 */ /* 0x000e620000000800 */
[----:B------:R-:W-:Y:S01]  /*13b0*/  ULDC UR4, c[0x0][0xc] ;  /* 0x0000030000047ab9 */ /* 0x000fe20000000800 */
[----:B------:R-:W-:Y:S02]  /*13c0*/  ULDC UR5, c[0x0][0x10] ;  /* 0x0000040000057ab9 */ /* 0x000fe40000000800 */
[----:B------:R-:W-:-:S04]  /*13d0*/  UIMAD.WIDE.U32 UR4, UR4, UR5, URZ ;  /* 0x00000005040472a5 */ /* 0x000fc8000f8e003f */
[----:B------:R-:W2:Y:S01]  /*13e0*/  LDC R0, c[0x0][0x14] ;  /* 0x00000500ff007b82 */ /* 0x000ea20000000800 */
[----:B0-----:R-:W-:-:S04]  /*13f0*/  @P1 IMAD.WIDE.U32 R16, R17, UR12, R6 ;  /* 0x0000000c11101c25 */ /* 0x001fc8000f8e0006 */
[----:B------:R-:W-:Y:S02]  /*1400*/  @P1 IMAD.IADD R17, R17, 0x1, R11 ;  /* 0x0000000111111824 */ /* 0x000fe400078e020b */
[----:B------:R-:W-:Y:S02]  /*1410*/  IMAD.MOV.U32 R11, RZ, RZ, RZ ;  /* 0x000000ffff0b7224 */ /* 0x000fe400078e00ff */
[----:B-1----:R-:W-:-:S04]  /*1420*/  @!P1 IMAD.WIDE.U32 R10, R6, R3, R10 ;  /* 0x00000003060a9225 */ /* 0x002fc800078e000a */
[----:B------:R-:W-:Y:S02]  /*1430*/  @!P1 IMAD.MOV.U32 R16, RZ, RZ, R10 ;  /* 0x000000ffff109224 */ /* 0x000fe400078e000a */
[----:B--2---:R-:W-:-:S04]  /*1440*/  IMAD.WIDE.U32 R12, R0, UR4, RZ ;  /* 0x00000004000c7c25 */ /* 0x004fc8000f8e00ff */
[----:B------:R-:W-:Y:S01]  /*1450*/  IMAD R3, R0, UR5, RZ ;  /* 0x0000000500037c24 */ /* 0x000fe2000f8e02ff */
[----:B------:R0:W-:Y:S01]  /*1460*/  STL.64 [R1], R12 ;  /* 0x0000000c01007387 */ /* 0x0001e20000100a00 */
[----:B------:R-:W-:Y:S02]  /*1470*/  @!P1 IMAD.MOV.U32 R17, RZ, RZ, R11 ;  /* 0x000000ffff119224 */ /* 0x000fe400078e000b */
[----:B------:R-:W-:Y:S01]  /*1480*/  IMAD.IADD R0, R13, 0x1, R3 ;  /* 0x000000010d007824 */ /* 0x000fe200078e0203 */
[----:B------:R-:W-:Y:S06]  /*1490*/  @P0 BRA `(.L_x_12) ;  /* 0x0000000000200947 */ /* 0x000fec0003800000 */
[----:B------:R-:W-:Y:S01]  /*14a0*/  UISETP.GE.U32.AND UP0, UPT, UR40, 0x38, UPT ;  /* 0x000000382800788c */ /* 0x000fe2000bf06070 */
[----:B------:R-:W-:Y:S01]  /*14b0*/  IADD3 R16, P0, R16, R12, RZ ;  /* 0x0000000c10107210 */ /* 0x000fe20007f1e0ff */
[----:B------:R-:W-:Y:S01]  /*14c0*/  USHF.R.U32.HI UR4, URZ, 0x3, UR40 ;  /* 0x000000033f047899 */ /* 0x000fe20008011628 */
[----:B------:R-:W-:-:S03]  /*14d0*/  UMOV UR38, URZ ;  /* 0x0000003f00267c82 */ /* 0x000fc60008000000 */
[----:B------:R-:W-:Y:S01]  /*14e0*/  UIMAD.WIDE.U32 UR4, UR4, 0x24924925, URZ ;  /* 0x24924925040478a5 */ /* 0x000fe2000f8e003f */
[----:B------:R-:W-:-:S03]  /*14f0*/  IMAD.X R17, R0, 0x1, R17, P0 ;  /* 0x0000000100117824 */ /* 0x000fc600000e0611 */
[----:B------:R-:W-:Y:S02]  /*1500*/  UIMAD UR39, UR5, -0x38, UR40 ;  /* 0xffffffc8052778a4 */ /* 0x000fe4000f8e0228 */
[----:B------:R-:W-:-:S12]  /*1510*/  @UP0 ULOP3.LUT UR38, UR5, 0x1, URZ, 0xc0, !UPT ;  /* 0x0000000105260892 */ /* 0x000fd8000f8ec03f */
.L_x_12:
[----:B------:R-:W-:Y:S01]  /*1520*/  ISETP.GE.U32.AND P0, PT, R16, UR8, PT ;  /* 0x0000000810007c0c */ /* 0x000fe2000bf06070 */
[----:B------:R-:W-:Y:S01]  /*1530*/  IMAD.MOV.U32 R22, RZ, RZ, -0x1 ;  /* 0xffffffffff167424 */ /* 0x000fe200078e00ff */
[----:B------:R-:W-:Y:S01]  /*1540*/  PRMT R3, RZ, 0x7610, R3 ;  /* 0x00007610ff037816 */ /* 0x000fe20000000003 */
[----:B------:R-:W-:Y:S01]  /*1550*/  IMAD.MOV.U32 R19, RZ, RZ, -0x1 ;  /* 0xffffffffff137424 */ /* 0x000fe200078e00ff */
[----:B------:R-:W-:Y:S01]  /*1560*/  ISETP.GE.U32.AND.EX P0, PT, R17, UR9, PT, P0 ;  /* 0x0000000911007c0c */ /* 0x000fe2000bf06100 */
[----:B------:R-:W-:-:S12]  /*1570*/  IMAD.MOV.U32 R18, RZ, RZ, -0x1 ;  /* 0xffffffffff127424 */ /* 0x000fd800078e00ff */
[----:B------:R-:W-:Y:S05]  /*1580*/  @P0 BRA `(.L_x_13) ;  /* 0x0000000400280947 */ /* 0x000fea0003800000 */
[----:B------:R-:W1:Y:S01]  /*1590*/  LDC.64 R26, c[0x0][0x628] ;  /* 0x00018a00ff1a7b82 */ /* 0x000e620000000a00 */
[----:B------:R-:W-:Y:S02]  /*15a0*/  IMAD.MOV.U32 R10, RZ, RZ, R16 ;  /* 0x000000ffff0a7224 */ /* 0x000fe400078e0010 */
[----:B------:R-:W-:-:S05]  /*15b0*/  IMAD.MOV.U32 R11, RZ, RZ, R17 ;  /* 0x000000ffff0b7224 */ /* 0x000fca00078e0011 */
[----:B------:R-:W2:Y:S08]  /*15c0*/  LDC R18, c[0x0][0x630] ;  /* 0x00018c00ff127b82 */ /* 0x000eb00000000800 */
[----:B------:R-:W3:Y:S01]  /*15d0*/  LDC.64 R28, c[0x0][0x620] ;  /* 0x00018800ff1c7b82 */ /* 0x000ee20000000a00 */
[----:B-1----:R-:W-:-:S04]  /*15e0*/  ISETP.NE.U32.AND P0, PT, R26, RZ, PT ;  /* 0x000000ff1a00720c */ /* 0x002fc80003f05070 */
[----:B------:R-:W-:-:S13]  /*15f0*/  ISETP.NE.AND.EX P0, PT, R27, RZ, PT, P0 ;  /* 0x000000ff1b00720c */ /* 0x000fda0003f05300 */
[----:B--23--:R-:W-:Y:S05]  /*1600*/  @!P0 BRA `(.L_x_14) ;  /* 0x0000000000288947 */ /* 0x00cfea0003800000 */
[----:B------:R-:W1:Y:S02]  /*1610*/  LDC R3, c[0x0][0x634] ;  /* 0x00018d00ff037b82 */ /* 0x000e640000000800 */
[----:B-1----:R-:W-:-:S05]  /*1620*/  IADD3 R3, P0, R16, R3, RZ ;  /* 0x0000000310037210 */ /* 0x002fca0007f1e0ff */
[----:B------:R-:W-:-:S04]  /*1630*/  IMAD.X R19, RZ, RZ, R17, P0 ;  /* 0x000000ffff137224 */ /* 0x000fc800000e0611 */
[----:B------:R-:W-:-:S04]  /*1640*/  IMAD.WIDE.U32 R10, R19, R26, RZ ;  /* 0x0000001a130a7225 */ /* 0x000fc800078e00ff */
[----:B0-----:R-:W-:-:S04]  /*1650*/  IMAD.WIDE.U32 R12, P0, R3, R27, R10 ;  /* 0x0000001b030c7225 */ /* 0x001fc8000780000a */
[----:B------:R-:W-:-:S04]  /*1660*/  IMAD.WIDE.U32 R10, R3, R26, RZ ;  /* 0x0000001a030a7225 */ /* 0x000fc800078e00ff */
[----:B------:R-:W-:Y:S01]  /*1670*/  IMAD.X R15, RZ, RZ, RZ, P0 ;  /* 0x000000ffff0f7224 */ /* 0x000fe200000e06ff */
[----:B------:R-:W-:Y:S01]  /*1680*/  IADD3 RZ, P0, R11, R12, RZ ;  /* 0x0000000c0bff7210 */ /* 0x000fe20007f1e0ff */
[----:B------:R-:W-:-:S04]  /*1690*/  IMAD.MOV.U32 R14, RZ, RZ, R13 ;  /* 0x000000ffff0e7224 */ /* 0x000fc800078e000d */
[----:B------:R-:W-:-:S08]  /*16a0*/  IMAD.WIDE.U32.X R10, R19, R27, R14, P0 ;  /* 0x0000001b130a7225 */ /* 0x000fd000000e040e */
.L_x_14:
[----:B------:R-:W1:Y:S01]  /*16b0*/  LDC.64 R32, c[0x0][0x640] ;  /* 0x00019000ff207b82 */ /* 0x000e620000000a00 */
[-CC-:B------:R-:W-:Y:S02]  /*16c0*/  SHF.R.U64 R30, R10, R18.reuse, R11.reuse ;  /* 0x000000120a1e7219 */ /* 0x180fe4000000120b */
[----:B------:R-:W-:Y:S02]  /*16d0*/  SHF.R.U32.HI R3, RZ, R18, R11 ;  /* 0x00000012ff037219 */ /* 0x000fe4000001160b */
[----:B0-----:R-:W-:-:S03]  /*16e0*/  IADD3 R13, P0, RZ, -R30, RZ ;  /* 0x8000001eff0d7210 */ /* 0x001fc60007f1e0ff */
[----:B------:R-:W0:Y:S02]  /*16f0*/  LDC R14, c[0x0][0x618] ;  /* 0x00018600ff0e7b82 */ /* 0x000e240000000800 */
[----:B------:R-:W-:Y:S02]  /*1700*/  IMAD.X R3, RZ, RZ, ~R3, P0 ;  /* 0x000000ffff037224 */ /* 0x000fe400000e0e03 */
[----:B------:R-:W-:-:S04]  /*1710*/  IMAD.WIDE.U32 R10, R13, R28, R16 ;  /* 0x0000001c0d0a7225 */ /* 0x000fc800078e0010 */
[----:B------:R-:W2:Y:S01]  /*1720*/  LDC R15, c[0x0][0x608] ;  /* 0x00018200ff0f7b82 */ /* 0x000ea20000000800 */
[----:B------:R-:W-:Y:S02]  /*1730*/  IMAD R12, R3, R28, RZ ;  /* 0x0000001c030c7224 */ /* 0x000fe400078e02ff */
[----:B------:R-:W-:Y:S02]  /*1740*/  IMAD.MOV.U32 R28, RZ, RZ, 0x1 ;  /* 0x00000001ff1c7424 */ /* 0x000fe400078e00ff */
[----:B------:R-:W-:Y:S02]  /*1750*/  IMAD R3, R13, R29, R12 ;  /* 0x0000001d0d037224 */ /* 0x000fe400078e020c */
[----:B------:R-:W-:Y:S01]  /*1760*/  IMAD.MOV.U32 R12, RZ, RZ, -0x1 ;  /* 0xffffffffff0c7424 */ /* 0x000fe200078e00ff */
[----:B------:R-:W3:Y:S01]  /*1770*/  LDC R31, c[0x0][0x658] ;  /* 0x00019600ff1f7b82 */ /* 0x000ee20000000800 */
[----:B------:R-:W-:Y:S01]  /*1780*/  IMAD.IADD R3, R11, 0x1, R3 ;  /* 0x000000010b037824 */ /* 0x000fe200078e0203 */
[----:B-1----:R-:W-:-:S04]  /*1790*/  ISETP.NE.U32.AND P0, PT, R32, RZ, PT ;  /* 0x000000ff2000720c */ /* 0x002fc80003f05070 */
[----:B------:R-:W-:Y:S02]  /*17a0*/  ISETP.NE.AND.EX P0, PT, R33, RZ, PT, P0 ;  /* 0x000000ff2100720c */ /* 0x000fe40003f05300 */
[----:B------:R-:W1:Y:S01]  /*17b0*/  LDC R24, c[0x0][0x600] ;  /* 0x00018000ff187b82 */ /* 0x000e620000000800 */
[-CC-:B0-----:R-:W-:Y:S02]  /*17c0*/  SHF.R.U64 R27, R10, R14.reuse, R3.reuse ;  /* 0x0000000e0a1b7219 */ /* 0x181fe40000001203 */
[----:B------:R-:W-:-:S05]  /*17d0*/  SHF.R.U32.HI R10, RZ, R14, R3 ;  /* 0x0000000eff0a7219 */ /* 0x000fca0000011603 */
[----:B------:R-:W0:Y:S01]  /*17e0*/  LDC R22, c[0x0][0x648] ;  /* 0x00019200ff167b82 */ /* 0x000e220000000800 */
[-CC-:B--2---:R-:W-:Y:S02]  /*17f0*/  SHF.R.U64 R35, R27, R15.reuse, R10.reuse ;  /* 0x0000000f1b237219 */ /* 0x184fe4000000120a */
[----:B------:R-:W-:-:S05]  /*1800*/  SHF.R.U32.HI R10, RZ, R15, R10 ;  /* 0x0000000fff0a7219 */ /* 0x000fca000001160a */
[----:B------:R-:W2:Y:S01]  /*1810*/  LDC R26, c[0x0][0x638] ;  /* 0x00018e00ff1a7b82 */ /* 0x000ea20000000800 */
[-CC-:B---3--:R-:W-:Y:S02]  /*1820*/  SHF.R.U64 R34, R35, R31.reuse, R10.reuse ;  /* 0x0000001f23227219 */ /* 0x188fe4000000120a */
[-C--:B------:R-:W-:Y:S02]  /*1830*/  SHF.L.U32 R3, R12, R31.reuse, RZ ;  /* 0x0000001f0c037219 */ /* 0x080fe400000006ff */
[----:B------:R-:W-:Y:S01]  /*1840*/  SHF.R.U32.HI R11, RZ, R31, R10 ;  /* 0x0000001fff0b7219 */ /* 0x000fe2000001160a */
[----:B------:R-:W-:Y:S01]  /*1850*/  IMAD.MOV.U32 R10, RZ, RZ, R34 ;  /* 0x000000ffff0a7224 */ /* 0x000fe200078e0022 */
[----:B------:R-:W-:Y:S01]  /*1860*/  LOP3.LUT R18, RZ, R3, RZ, 0x33, !PT ;  /* 0x00000003ff127212 */ /* 0x000fe200078e33ff */
[----:B------:R-:W3:Y:S01]  /*1870*/  LDC R29, c[0x0][0x610] ;  /* 0x00018400ff1d7b82 */ /* 0x000ee20000000800 */
[----:B------:R-:W-:Y:S05]  /*1880*/  @!P0 BRA `(.L_x_15) ;  /* 0x0000000000288947 */ /* 0x000fea0003800000 */
[----:B------:R-:W4:Y:S02]  /*1890*/  LDC R3, c[0x0][0x64c] ;  /* 0x00019300ff037b82 */ /* 0x000f240000000800 */
[----:B----4-:R-:W-:-:S05]  /*18a0*/  IADD3 R3, P0, R34, R3, RZ ;  /* 0x0000000322037210 */ /* 0x010fca0007f1e0ff */
[----:B------:R-:W-:-:S04]  /*18b0*/  IMAD.X R19, RZ, RZ, R11, P0 ;  /* 0x000000ffff137224 */ /* 0x000fc800000e060b */
[----:B------:R-:W-:-:S04]  /*18c0*/  IMAD.WIDE.U32 R10, R19, R32, RZ ;  /* 0x00000020130a7225 */ /* 0x000fc800078e00ff */
[----:B------:R-:W-:-:S04]  /*18d0*/  IMAD.WIDE.U32 R12, P0, R3, R33, R10 ;  /* 0x00000021030c7225 */ /* 0x000fc8000780000a */
[----:B------:R-:W-:-:S04]  /*18e0*/  IMAD.WIDE.U32 R10, R3, R32, RZ ;  /* 0x00000020030a7225 */ /* 0x000fc800078e00ff */
[----:B------:R-:W-:Y:S01]  /*18f0*/  IMAD.X R15, RZ, RZ, RZ, P0 ;  /* 0x000000ffff0f7224 */ /* 0x000fe200000e06ff */
[----:B------:R-:W-:Y:S01]  /*1900*/  IADD3 RZ, P0, R11, R12, RZ ;  /* 0x0000000c0bff7210 */ /* 0x000fe20007f1e0ff */
[----:B------:R-:W-:-:S04]  /*1910*/  IMAD.MOV.U32 R14, RZ, RZ, R13 ;  /* 0x000000ffff0e7224 */ /* 0x000fc800078e000d */
[----:B------:R-:W-:-:S08]  /*1920*/  IMAD.WIDE.U32.X R10, R19, R33, R14, P0 ;  /* 0x00000021130a7225 */ /* 0x000fd000000e040e */
.L_x_15:
[----:B0-----:R-:W-:Y:S01]  /*1930*/  SHF.R.U64 R7, R10, R22, R11 ;  /* 0x000000160a077219 */ /* 0x001fe2000000120b */
[----:B-1----:R-:W-:Y:S01]  /*1940*/  VIADD R10, R24, 0xffffffff ;  /* 0xffffffff180a7836 */ /* 0x002fe20000000000 */
[----:B------:R-:W-:Y:S01]  /*1950*/  SHF.L.U32 R3, R28, R31, RZ ;  /* 0x0000001f1c037219 */ /* 0x000fe200000006ff */
[----:B------:R-:W-:Y:S01]  /*1960*/  @P1 IMAD R21, R25, R20, R6 ;  /* 0x0000001419151224 */ /* 0x000fe200078e0206 */
[----:B------:R-:W-:Y:S01]  /*1970*/  LOP3.LUT R18, R35, R18, RZ, 0xc0, !PT ;  /* 0x0000001223127212 */ /* 0x000fe200078ec0ff */
[----:B------:R-:W-:Y:S02]  /*1980*/  IMAD.MOV R11, RZ, RZ, -R7 ;  /* 0x000000ffff0b7224 */ /* 0x000fe400078e0a07 */
[----:B------:R-:W-:Y:S02]  /*1990*/  IMAD.MOV.U32 R6, RZ, RZ, 0x1 ;  /* 0x00000001ff067424 */ /* 0x000fe400078e00ff */
[----:B------:R-:W-:Y:S01]  /*19a0*/  IMAD R18, R3, R7, R18 ;  /* 0x0000000703127224 */ /* 0x000fe200078e0212 */
[----:B------:R-:W-:Y:S01]  /*19b0*/  LOP3.LUT R7, R27, R10, RZ, 0xc0, !PT ;  /* 0x0000000a1b077212 */ /* 0x000fe200078ec0ff */
[----:B--2---:R-:W-:-:S02]  /*19c0*/  IMAD R3, R11, R26, R34 ;  /* 0x0000001a0b037224 */ /* 0x004fc400078e0222 */
[----:B---3--:R-:W-:Y:S02]  /*19d0*/  IMAD R22, R18, R29, R21 ;  /* 0x0000001d12167224 */ /* 0x008fe400078e0215 */
[----:B------:R-:W-:Y:S01]  /*19e0*/  IMAD R7, R3, R24, R7 ;  /* 0x0000001803077224 */ /* 0x000fe200078e0207 */
[----:B------:R-:W-:Y:S01]  /*19f0*/  PRMT R3, R6, 0x7610, R3 ;  /* 0x0000761006037816 */ /* 0x000fe20000000003 */
[----:B------:R-:W-:-:S03]  /*1a00*/  IMAD.MOV.U32 R18, RZ, RZ, R30 ;  /* 0x000000ffff127224 */ /* 0x000fc600078e001e */
[----:B------:R-:W-:Y:S02]  /*1a10*/  SEL R19, R7, R22, !P1 ;  /* 0x0000001607137207 */ /* 0x000fe40004800000 */
[----:B------:R-:W-:-:S07]  /*1a20*/  SEL R22, R22, R7, !P1 ;  /* 0x0000000716167207 */ /* 0x000fce0004800000 */
.L_x_13:
[----:B------:R-:W-:Y:S05]  /*1a30*/  @!P2 BRA `(.L_x_16) ;  /* 0x00000000000ca947 */ /* 0x000fea0003800000 */
[----:B------:R-:W-:Y:S01]  /*1a40*/  UCGABAR_WAIT ;  /* 0x0000000000007dc7 */ /* 0x000fe20008000000 */
[----:B------:R-:W-:Y:S01]  /*1a50*/  CCTL.IVALL ;  /* 0x00000000ff00798f */ /* 0x000fe20002000000 */
[----:B------:R-:W-:Y:S05]  /*1a60*/  BRA `(.L_x_17) ;  /* 0x0000000000047947 */ /* 0x000fea0003800000 */
.L_x_16:
[----:B------:R-:W-:Y:S06]  /*1a70*/  BAR.SYNC.DEFER_BLOCKING 0x0 ;  /* 0x0000000000007b1d */ /* 0x000fec0000010000 */
.L_x_17:
[----:B------:R-:W-:Y:S05]  /*1a80*/  @!P4 BRA `(.L_x_18) ;  /* 0x0000002c00ecc947 */ /* 0x000fea0003800000 */
[----:B------:R-:W-:-:S13]  /*1a90*/  ISETP.GT.U32.AND P0, PT, R36, 0x1, PT ;  /* 0x000000012400780c */ /* 0x000fda0003f04070 */
[----:B------:R-:W-:Y:S05]  /*1aa0*/  @P0 EXIT ;  /* 0x000000000000094d */ /* 0x000fea0003800000 */
.L_x_19:
[----:B------:R-:W-:-:S08]  /*1ab0*/  NOP ;  /* 0x0000000000007918 */ /* 0x000fd00000000000 */
[----:B------:R-:W1:Y:S02]  /*1ac0*/  USETMAXREG.TRY_ALLOC.CTAPOOL UP0, 0xe8 ;  /* 0x000000e8000079c8 */ /* 0x000e640008000600 */
[----:B-1----:R-:W-:-:S13]  /*1ad0*/  PLOP3.LUT P0, PT, PT, PT, UP0, 0x80, 0x0 ;  /* 0x000000000000781c */ /* 0x002fda0003f0f008 */
[----:B------:R-:W-:Y:S05]  /*1ae0*/  @!P0 BRA `(.L_x_19) ;  /* 0xfffffffc00f08947 */ /* 0x000fea000383ffff */
[----:B------:R-:W-:-:S13]  /*1af0*/  LOP3.LUT P0, RZ, R3, 0xff, RZ, 0xc0, !PT ;  /* 0x000000ff03ff7812 */ /* 0x000fda000780c0ff */
[----:B------:R-:W-:Y:S05]  /*1b00*/  @!P0 EXIT ;  /* 0x000000000000894d */ /* 0x000fea0003800000 */
[----:B------:R-:W2:Y:S01]  /*1b10*/  LDL.64 R10, [R1] ;  /* 0x00000000010a7983 */ /* 0x000ea20000100a00 */
[----:B------:R-:W1:Y:S01]  /*1b20*/  S2UR UR4, SR_CgaCtaId ;  /* 0x00000000000479c3 */ /* 0x000e620000008800 */
[CC--:B------:R-:W-:Y:S01]  /*1b30*/  LEA.HI R3, R8.reuse, R5.reuse, RZ, 0x2 ;  /* 0x0000000508037211 */ /* 0x0c0fe200078f10ff */
[----:B------:R-:W-:Y:S01]  /*1b40*/  UMOV UR41, 0x400 ;  /* 0x0000040000297882 */ /* 0x000fe20000000000 */
[----:B------:R-:W-:Y:S01]  /*1b50*/  LEA.HI R8, R8, R5, RZ, 0x5 ;  /* 0x0000000508087211 */ /* 0x000fe200078f28ff */
[----:B------:R-:W-:Y:S01]  /*1b60*/  UISETP.LT.AND UP0, UPT, UR40, 0x1, UPT ;  /* 0x000000012800788c */ /* 0x000fe2000bf01270 */
[--C-:B------:R-:W-:Y:S01]  /*1b70*/  SHF.R.S32.HI R60, RZ, 0x2, R3.reuse ;  /* 0x00000002ff3c7819 */ /* 0x100fe20000011403 */
[----:B------:R-:W-:Y:S01]  /*1b80*/  UIADD3 UR5, UR43, -0x1, URZ ;  /* 0xffffffff2b057890 */ /* 0x000fe2000fffe03f */
[----:B------:R-:W-:Y:S01]  /*1b90*/  SHF.R.S32.HI R7, RZ, 0x1f, R3 ;  /* 0x0000001fff077819 */ /* 0x000fe20000011403 */
[----:B------:R-:W3:Y:S01]  /*1ba0*/  LDC R66, c[0x0][0x658] ;  /* 0x00019600ff427b82 */ /* 0x000ee20000000800 */
[----:B------:R-:W-:Y:S01]  /*1bb0*/  LOP3.LUT R4, R3, 0xfffffffc, RZ, 0xc0, !PT ;  /* 0xfffffffc03047812 */ /* 0x000fe200078ec0ff */
[----:B------:R-:W-:Y:S01]  /*1bc0*/  USEL UR42, UR40, 0x1, UP0 ;  /* 0x00000001282a7887 */ /* 0x000fe20008000000 */
[----:B------:R-:W-:Y:S01]  /*1bd0*/  LEA.HI R7, R7, R60, RZ, 0x3 ;  /* 0x0000003c07077211 */ /* 0x000fe200078f18ff */
[----:B------:R-:W-:Y:S01]  /*1be0*/  UISETP.NE.AND UP0, UPT, UR5, URZ, UPT ;  /* 0x0000003f0500728c */ /* 0x000fe2000bf05270 */
[----:B------:R-:W-:Y:S01]  /*1bf0*/  SHF.R.S32.HI R3, RZ, 0x5, R8 ;  /* 0x00000005ff037819 */ /* 0x000fe20000011408 */
[----:B------:R-:W-:Y:S01]  /*1c00*/  IMAD.IADD R4, R5, 0x1, -R4 ;  /* 0x0000000105047824 */ /* 0x000fe200078e0a04 */
[----:B------:R-:W-:Y:S01]  /*1c10*/  LOP3.LUT R7, R7, 0xfffffff8, RZ, 0xc0, !PT ;  /* 0xfffffff807077812 */ /* 0x000fe200078ec0ff */
[----:B------:R-:W4:Y:S01]  /*1c20*/  LDC.64 R64, c[0x0][0x5c8] ;  /* 0x00017200ff407b82 */ /* 0x000f220000000a00 */
[----:B------:R-:W-:Y:S01]  /*1c30*/  USEL UR7, URZ, 0x1, UP0 ;  /* 0x000000013f077887 */ /* 0x000fe20008000000 */
[----:B------:R-:W-:Y:S01]  /*1c40*/  IMAD.SHL.U32 R62, R4, 0x2, RZ ;  /* 0x00000002043e7824 */ /* 0x000fe200078e00ff */
[----:B------:R-:W-:Y:S01]  /*1c50*/  ULDC UR8, c[0x0][0x284] ;  /* 0x0000a10000087ab9 */ /* 0x000fe20000000800 */
[----:B------:R-:W-:Y:S01]  /*1c60*/  IMAD.IADD R60, R60, 0x1, -R7 ;  /* 0x000000013c3c7824 */ /* 0x000fe200078e0a07 */
[----:B------:R-:W-:Y:S01]  /*1c70*/  LOP3.LUT R73, R23, 0x1, RZ, 0xfc, !PT ;  /* 0x0000000117497812 */ /* 0x000fe200078efcff */
[----:B------:R-:W-:Y:S01]  /*1c80*/  IMAD.MOV.U32 R7, RZ, RZ, 0x1 ;  /* 0x00000001ff077424 */ /* 0x000fe200078e00ff */
[----:B------:R-:W-:Y:S01]  /*1c90*/  SHF.R.S32.HI R63, RZ, 0x1f, R62 ;  /* 0x0000001fff3f7819 */ /* 0x000fe2000001143e */
[----:B------:R-:W0:Y:S01]  /*1ca0*/  LDC R5, c[0x0][0x288] ;  /* 0x0000a200ff057b82 */ /* 0x000e220000000800 */
[--C-:B------:R-:W-:Y:S01]  /*1cb0*/  SHF.R.S32.HI R61, RZ, 0x1f, R60.reuse ;  /* 0x0000001fff3d7819 */ /* 0x100fe2000001143c */
[----:B-1----:R-:W-:Y:S01]  /*1cc0*/  ULEA UR41, UR4, UR41, 0x18 ;  /* 0x0000002904297291 */ /* 0x002fe2000f8ec03f */
[C-C-:B------:R-:W-:Y:S01]  /*1cd0*/  IMAD R71, R3.reuse, -0x10, -R60.reuse ;  /* 0xfffffff003477824 */ /* 0x140fe200078e0a3c */
[----:B------:R-:W-:Y:S01]  /*1ce0*/  USHF.L.U32 UR4, UR5, 0x3, URZ ;  /* 0x0000000305047899 */ /* 0x000fe2000800063f */
[----:B------:R-:W-:Y:S01]  /*1cf0*/  IMAD.U32 R74, RZ, RZ, UR7 ;  /* 0x00000007ff4a7e24 */ /* 0x000fe2000f8e00ff */
[----:B------:R-:W-:Y:S01]  /*1d00*/  UIADD3 UR5, UR41, 0x480, URZ ;  /* 0x0000048029057890 */ /* 0x000fe2000fffe03f */
[----:B------:R-:W-:Y:S01]  /*1d10*/  IMAD.WIDE R60, R3, 0x10, R60 ;  /* 0x00000010033c7825 */ /* 0x000fe200078e023c */
[----:B------:R-:W1:Y:S01]  /*1d20*/  LDC R69, c[0x0][0x600] ;  /* 0x00018000ff457b82 */ /* 0x000e620000000800 */
[----:B------:R-:W-:-:S02]  /*1d30*/  UIADD3 UR6, UR41, 0x1c480, URZ ;  /* 0x0001c48029067890 */ /* 0x000fc4000fffe03f */
[----:B------:R-:W-:Y:S01]  /*1d40*/  IMAD.MOV.U32 R3, RZ, RZ, -0x1 ;  /* 0xffffffffff037424 */ /* 0x000fe200078e00ff */
[----:B------:R-:W-:Y:S01]  /*1d50*/  USHF.R.U32.HI UR5, URZ, 0x4, UR5 ;  /* 0x000000043f057899 */ /* 0x000fe20008011605 */
[----:B------:R-:W-:Y:S01]  /*1d60*/  VIADD R71, R71, UR8 ;  /* 0x0000000847477c36 */ /* 0x000fe20008000000 */
[----:B------:R-:W-:Y:S02]  /*1d70*/  USHF.R.U32.HI UR6, URZ, 0x4, UR6 ;  /* 0x000000043f067899 */ /* 0x000fe40008011606 */
[-C--:B---3--:R-:W-:Y:S01]  /*1d80*/  SHF.L.U32 R3, R3, R66.reuse, RZ ;  /* 0x0000004203037219 */ /* 0x088fe200000006ff */
[----:B------:R-:W-:Y:S01]  /*1d90*/  UIADD3 UR47, UR41, 0x390, URZ ;  /* 0x00000390292f7890 */ /* 0x000fe2000fffe03f */
[----:B----4-:R-:W-:Y:S01]  /*1da0*/  SHF.L.U64.HI R67, R64, 0x3, R65 ;  /* 0x0000000340437819 */ /* 0x010fe20000010241 */
[----:B------:R-:W-:Y:S01]  /*1db0*/  ULOP3.LUT UR4, UR4, 0x8, URZ, 0xc0, !UPT ;  /* 0x0000000804047892 */ /* 0x000fe2000f8ec03f */
[----:B------:R-:W-:Y:S01]  /*1dc0*/  SHF.L.U32 R66, R7, R66, RZ ;  /* 0x0000004207427219 */ /* 0x000fe200000006ff */
[----:B------:R-:W-:Y:S01]  /*1dd0*/  ULOP3.LUT UR5, UR5, 0x3fff, URZ, 0xc0, !UPT ;  /* 0x00003fff05057892 */ /* 0x000fe2000f8ec03f */
[----:B------:R-:W-:Y:S01]  /*1de0*/  LOP3.LUT R70, RZ, R3, RZ, 0x33, !PT ;  /* 0x00000003ff467212 */ /* 0x000fe200078e33ff */
[----:B------:R-:W-:Y:S01]  /*1df0*/  ULOP3.LUT UR6, UR6, 0x3fff, URZ, 0xc0, !UPT ;  /* 0x00003fff06067892 */ /* 0x000fe2000f8ec03f */
[----:B0-----:R-:W-:Y:S01]  /*1e00*/  IMAD R65, R4, -0x2, R5 ;  /* 0xfffffffe04417824 */ /* 0x001fe200078e0205 */
[----:B------:R-:W-:-:S02]  /*1e10*/  USHF.L.U32 UR48, UR40, 0x1, URZ ;  /* 0x0000000128307899 */ /* 0x000fc4000800063f */
[----:B------:R-:W-:Y:S02]  /*1e20*/  UIADD3 UR42, -UR42, UR40, URZ ;  /* 0x000000282a2a7290 */ /* 0x000fe4000fffe13f */
[----:B------:R-:W-:Y:S02]  /*1e30*/  ULEA UR43, UR43, UR47, 0x3 ;  /* 0x0000002f2b2b7291 */ /* 0x000fe4000f8e183f */
[----:B------:R-:W-:Y:S01]  /*1e40*/  ULOP3.LUT UR49, UR4, 0x8, URZ, 0x3c, !UPT ;  /* 0x0000000804317892 */ /* 0x000fe2000f8e3c3f */
[----:B-1----:R-:W-:Y:S01]  /*1e50*/  VIADD R69, R69, 0xffffffff ;  /* 0xffffffff45457836 */ /* 0x002fe20000000000 */
[----:B------:R-:W-:Y:S02]  /*1e60*/  ULOP3.LUT UR44, UR4, 0x18, URZ, 0x3c, !UPT ;  /* 0x00000018042c7892 */ /* 0x000fe4000f8e3c3f */
[----:B------:R-:W-:Y:S02]  /*1e70*/  ULOP3.LUT UR45, UR5, 0x10000, URZ, 0xfc, !UPT ;  /* 0x00010000052d7892 */ /* 0x000fe4000f8efc3f */
[----:B------:R-:W-:Y:S01]  /*1e80*/  ULOP3.LUT UR46, UR6, 0x10000, URZ, 0xfc, !UPT ;  /* 0x00010000062e7892 */ /* 0x000fe2000f8efc3f */
[----:B--2---:R-:W-:-:S11]  /*1e90*/  SHF.L.U64.HI R68, R10, 0x1, R0 ;  /* 0x000000010a447819 */ /* 0x004fd60000010200 */
.L_x_107:
[----:B------:R-:W-:-:S04]  /*1ea0*/  SHF.L.U32 R0, R74, 0x1f, RZ ;  /* 0x0000001f4a007819 */ /* 0x000fc800000006ff */
[----:B------:R-:W0:Y:S02]  /*1eb0*/  SYNCS.PHASECHK.TRANS64.TRYWAIT P0, [UR43+-0x8], R0 ;  /* 0xfffff800ff0075a7 */ /* 0x000e24000800016b */
[----:B0-----:R-:W-:Y:S05]  /*1ec0*/  @!P0 BRA `(.L_x_20) ;  /* 0x0000005800388947 */ /* 0x001fea0003800000 */
.L_x_181:
[----:B------:R-:W-:Y:S02]  /*1ed0*/  ULDC UR4, c[0x0][0x28c] ;  /* 0x0000a30000047ab9 */ /* 0x000fe40000000800 */
[----:B------:R-:W-:-:S13]  /*1ee0*/  ISETP.LT.AND P0, PT, RZ, UR4, PT ;  /* 0x00000004ff007c0c */ /* 0x000fda000bf01270 */
[----:B------:R-:W-:Y:S05]  /*1ef0*/  @P0 BRA `(.L_x_21) ;  /* 0x0000000000400947 */ /* 0x000fea0003800000 */
[----:B0-----:R-:W-:Y:S01]  /*1f00*/  MOV R0, 0x0 ;  /* 0x0000000000007802 */ /* 0x001fe20000000f00 */
[----:B------:R-:W-:Y:S01]  /*1f10*/  ULDC.64 UR4, c[0x4][0x68] ;  /* 0x01001a0000047ab9 */ /* 0x000fe20000000a00 */
[----:B------:R-:W-:Y:S01]  /*1f20*/  ULDC.64 UR6, c[0x4][0x8] ;  /* 0x0100020000067ab9 */ /* 0x000fe20000000a00 */
[----:B------:R-:W-:Y:S01]  /*1f30*/  IMAD.U32 R4, RZ, RZ, UR4 ;  /* 0x00000004ff047e24 */ /* 0x000fe2000f8e00ff */
[----:B------:R0:W1:Y:S01]  /*1f40*/  LDC.64 R14, c[0x4][R0] ;  /* 0x01000000000e7b82 */ /* 0x0000620000000a00 */
[----:B------:R-:W-:Y:S01]  /*1f50*/  IMAD.U32 R5, RZ, RZ, UR5 ;  /* 0x00000005ff057e24 */ /* 0x000fe2000f8e00ff */
[----:B------:R-:W-:Y:S01]  /*1f60*/  ULDC.64 UR4, c[0x4][0x70] ;  /* 0x01001c0000047ab9 */ /* 0x000fe20000000a00 */
[----:B------:R-:W-:Y:S02]  /*1f70*/  IMAD.U32 R10, RZ, RZ, UR6 ;  /* 0x00000006ff0a7e24 */ /* 0x000fe4000f8e00ff */
[----:B------:R-:W-:Y:S02]  /*1f80*/  IMAD.U32 R6, RZ, RZ, UR4 ;  /* 0x00000004ff067e24 */ /* 0x000fe4000f8e00ff */
[----:B------:R-:W-:-:S02]  /*1f90*/  IMAD.U32 R7, RZ, RZ, UR5 ;  /* 0x00000005ff077e24 */ /* 0x000fc4000f8e00ff */
[----:B------:R-:W-:Y:S02]  /*1fa0*/  IMAD.U32 R11, RZ, RZ, UR7 ;  /* 0x00000007ff0b7e24 */ /* 0x000fe4000f8e00ff */
[----:B------:R-:W-:Y:S02]  /*1fb0*/  IMAD.MOV.U32 R8, RZ, RZ, 0x1e1 ;  /* 0x000001e1ff087424 */ /* 0x000fe400078e00ff */
[----:B------:R-:W-:Y:S02]  /*1fc0*/  IMAD.MOV.U32 R12, RZ, RZ, 0x1 ;  /* 0x00000001ff0c7424 */ /* 0x000fe400078e00ff */
[----:B0-----:R-:W-:-:S07]  /*1fd0*/  IMAD.MOV.U32 R13, RZ, RZ, RZ ;  /* 0x000000ffff0d7224 */ /* 0x001fce00078e00ff */
[----:B------:R-:W-:-:S07]  /*1fe0*/  LEPC R20, `(.L_x_21) ;  /* 0x000000001014794e */ /* 0x000fce0000000000 */
[----:B-1---5:R-:W-:Y:S05]  /*1ff0*/  CALL.ABS.NOINC R14 ;  /* 0x000000000e007343 */ /* 0x022fea0003c00000 */
.L_x_21:
[----:B------:R-:W-:-:S13]  /*2000*/  ISETP.NE.AND P0, PT, R73, 0x3, PT ;  /* 0x000000034900780c */ /* 0x000fda0003f05270 */
[----:B------:R-:W-:Y:S05]  /*2010*/  @!P0 BRA `(.L_x_22) ;  /* 0x0000000000048947 */ /* 0x000fea0003800000 */
[----:B------:R-:W-:Y:S01]  /*2020*/  BPT.TRAP 0x1 ;  /* 0x000000040000795c */ /* 0x000fe20000300000 */
.L_x_22:
[----:B0-----:R-:W-:Y:S02]  /*2030*/  IMAD.U32 R3, RZ, RZ, UR39 ;  /* 0x00000027ff037e24 */ /* 0x001fe4000f8e00ff */
[----:B------:R-:W-:-:S03]  /*2040*/  IMAD.U32 R0, RZ, RZ, UR38 ;  /* 0x00000026ff007e24 */ /* 0x000fc6000f8e00ff */
[----:B------:R-:W-:Y:S02]  /*2050*/  LEA R3, R3, UR41, 0x3 ;  /* 0x0000002903037c11 */ /* 0x000fe4000f8e18ff */
[----:B------:R-:W-:-:S04]  /*2060*/  SHF.L.U32 R0, R0, 0x1f, RZ ;  /* 0x0000001f00007819 */ /* 0x000fc800000006ff */
[----:B------:R0:W1:Y:S01]  /*2070*/  SYNCS.PHASECHK.TRANS64.TRYWAIT P1, [R3+URZ], R0 ;  /* 0x00000000030075a7 */ /* 0x000062000802017f */
[----:B------:R-:W-:Y:S05]  /*2080*/  @!P0 BRA `(.L_x_23) ;  /* 0x0000000000048947 */ /* 0x000fea0003800000 */
[----:B------:R-:W-:Y:S01]  /*2090*/  BPT.TRAP 0x1 ;  /* 0x000000040000795c */ /* 0x000fe20000300000 */
.L_x_23:
[----:B-1----:R-:W-:Y:S05]  /*20a0*/  @P1 BRA `(.L_x_24) ;  /* 0x0000000000081947 */ /* 0x002fea0003800000 */
[----:B------:R-:W1:Y:S02]  /*20b0*/  SYNCS.PHASECHK.TRANS64.TRYWAIT P1, [R3+URZ], R0 ;  /* 0x00000000030075a7 */ /* 0x000e64000802017f */
[----:B-1----:R-:W-:Y:S05]  /*20c0*/  @!P1 BRA `(.L_x_25) ;  /* 0x0000005400d09947 */ /* 0x002fea0003800000 */
.L_x_24:
[----:B------:R-:W-:Y:S05]  /*20d0*/  WARPSYNC.ALL ;  /* 0x0000000000007948 */ /* 0x000fea0003800000 */
[----:B------:R-:W-:Y:S01]  /*20e0*/  ULEA UR4, UR39, UR45, 0x7 ;  /* 0x0000002d27047291 */ /* 0x000fe2000f8e383f */
[----:B------:R-:W-:Y:S01]  /*20f0*/  WARPGROUP.ARRIVE ;  /* 0x00000000000079c5 */ /* 0x000fe20000000000 */
[----:B------:R-:W-:Y:S01]  /*2100*/  ULEA UR6, UR39, UR46, 0x7 ;  /* 0x0000002e27067291 */ /* 0x000fe2000f8e383f */
[----:B01----:R-:W-:Y:S01]  /*2110*/  IMAD.U32 R0, RZ, RZ, UR42 ;  /* 0x0000002aff007e24 */ /* 0x003fe2000f8e00ff */
[----:B------:R-:W-:Y:S01]  /*2120*/  UMOV UR5, 0xc0000010 ;  /* 0xc000001000057882 */ /* 0x000fe20000000000 */
[----:B------:R-:W-:-:S03]  /*2130*/  UMOV UR7, 0xc0000010 ;  /* 0xc000001000077882 */ /* 0x000fc60000000000 */
[----:B------:R-:W-:-:S03]  /*2140*/  ISETP.GE.AND P1, PT, R0, 0x1, PT ;  /* 0x000000010000780c */ /* 0x000fc60003f26270 */
[----:B------:R-:W-:Y:S03]  /*2150*/  IGMMA.64x64x32.S8.S8 R24, gdesc[UR4], RZ, !UPT, gsb0 ;  /* 0x01e00000041879f1 */ /* 0x000fe6000c0410ff */
[----:B------:R-:W-:-:S07]  /*2160*/  WARPGROUP.DEPBAR.LE gsb0, 0x0 ;  /* 0x00008000000079c5 */ /* 0x000fce0000010000 */
[----:B------:R-:W-:Y:S05]  /*2170*/  @!P1 BRA `(.L_x_26) ;  /* 0x0000000000b89947 */ /* 0x000fea0003800000 */
[----:B------:R-:W-:Y:S01]  /*2180*/  UIADD3 UR4, UR39, 0x1, URZ ;  /* 0x0000000127047890 */ /* 0x000fe2000fffe03f */
[----:B------:R-:W-:Y:S02]  /*2190*/  IMAD.U32 R0, RZ, RZ, UR42 ;  /* 0x0000002aff007e24 */ /* 0x000fe4000f8e00ff */
[----:B------:R-:W-:Y:S01]  /*21a0*/  IMAD.U32 R3, RZ, RZ, UR39 ;  /* 0x00000027ff037e24 */ /* 0x000fe2000f8e00ff */
[----:B------:R-:W-:-:S04]  /*21b0*/  UISETP.NE.AND UP0, UPT, UR4, 0x38, UPT ;  /* 0x000000380400788c */ /* 0x000fc8000bf05270 */
[----:B------:R-:W-:Y:S02]  /*21c0*/  USEL UR5, URZ, 0x1, UP0 ;  /* 0x000000013f057887 */ /* 0x000fe40008000000 */
[----:B------:R-:W-:Y:S02]  /*21d0*/  USEL UR8, UR4, URZ, UP0 ;  /* 0x0000003f04087287 */ /* 0x000fe40008000000 */
[----:B------:R-:W-:-:S06]  /*21e0*/  ULOP3.LUT UR5, UR38, UR5, URZ, 0x3c, !UPT ;  /* 0x0000000526057292 */ /* 0x000fcc000f8e3c3f */
[----:B------:R-:W-:-:S07]  /*21f0*/  IMAD.U32 R6, RZ, RZ, UR5 ;  /* 0x00000005ff067e24 */ /* 0x000fce000f8e00ff */
.L_x_33:
[----:B------:R-:W-:Y:S05]  /*2200*/  @!P0 BRA `(.L_x_27) ;  /* 0x0000000000048947 */ /* 0x000fea0003800000 */
[----:B------:R-:W-:Y:S01]  /*2210*/  BPT.TRAP 0x1 ;  /* 0x000000040000795c */ /* 0x000fe20000300000 */
.L_x_27:
[----:B------:R-:W-:Y:S01]  /*2220*/  ULEA UR4, UR8, UR41, 0x3 ;  /* 0x0000002908047291 */ /* 0x000fe2000f8e183f */
[----:B------:R-:W-:-:S08]  /*2230*/  SHF.L.U32 R4, R6, 0x1f, RZ ;  /* 0x0000001f06047819 */ /* 0x000fd000000006ff */
[----:B------:R0:W1:Y:S01]  /*2240*/  SYNCS.PHASECHK.TRANS64.TRYWAIT P1, [UR4], R4 ;  /* 0x00000004ff0075a7 */ /* 0x0000620008020144 */
[----:B------:R-:W-:Y:S05]  /*2250*/  @!P0 BRA `(.L_x_28) ;  /* 0x0000000000048947 */ /* 0x000fea0003800000 */
[----:B------:R-:W-:Y:S01]  /*2260*/  BPT.TRAP 0x1 ;  /* 0x000000040000795c */ /* 0x000fe20000300000 */
.L_x_28:
[----:B-1----:R-:W-:Y:S05]  /*2270*/  @P1 BRA `(.L_x_29) ;  /* 0x0000000000081947 */ /* 0x002fea0003800000 */
[----:B------:R-:W1:Y:S02]  /*2280*/  SYNCS.PHASECHK.TRANS64.TRYWAIT P1, [UR4], R4 ;  /* 0x00000004ff0075a7 */ /* 0x000e640008020144 */
[----:B-1----:R-:W-:Y:S05]  /*2290*/  @!P1 BRA `(.L_x_30) ;  /* 0x0000005400709947 */ /* 0x002fea0003800000 */
.L_x_29:
[----:B------:R-:W-:Y:S01]  /*22a0*/  ULEA UR4, UR8, UR45, 0x7 ;  /* 0x0000002d08047291 */ /* 0x000fe2000f8e383f */
[----:B------:R-:W-:Y:S01]  /*22b0*/  WARPGROUP.ARRIVE ;  /* 0x00000000000079c5 */ /* 0x000fe20000000000 */
[----:B------:R-:W-:Y:S01]  /*22c0*/  ULEA UR6, UR8, UR46, 0x7 ;  /* 0x0000002e08067291 */ /* 0x000fe2000f8e383f */
[----:B------:R-:W-:Y:S01]  /*22d0*/  UMOV UR5, 0xc0000010 ;  /* 0xc000001000057882 */ /* 0x000fe20000000000 */
[----:B------:R-:W-:-:S07]  /*22e0*/  UMOV UR7, 0xc0000010 ;  /* 0xc000001000077882 */ /* 0x000fce0000000000 */
[----:B------:R-:W-:Y:S03]  /*22f0*/  IGMMA.64x64x32.S8.S8 R24, gdesc[UR4], R24, gsb0 ;  /* 0x01e00000041879f1 */ /* 0x000fe60008041018 */
[----:B------:R-:W-:Y:S02]  /*2300*/  WARPGROUP.DEPBAR.LE gsb0, 0x0 ;  /* 0x00008000000079c5 */ /* 0x000fe40000010000 */
[----:B------:R-:W-:Y:S05]  /*2310*/  @!P0 BRA `(.L_x_31) ;  /* 0x0000000000048947 */ /* 0x000fea0003800000 */
[----:B------:R-:W-:Y:S01]  /*2320*/  BPT.TRAP 0x1 ;  /* 0x000000040000795c */ /* 0x000fe20000300000 */
.L_x_31:
[----:B------:R-:W-:-:S13]  /*2330*/  ISETP.NE.AND P1, PT, R57, RZ, PT ;  /* 0x000000ff3900720c */ /* 0x000fda0003f25270 */
[----:B01----:R-:W-:-:S05]  /*2340*/  @P1 LEA R4, R3, UR41, 0x3 ;  /* 0x0000002903041c11 */ /* 0x003fca000f8e18ff */
[----:B------:R-:W-:-:S05]  /*2350*/  @P1 VIADD R5, R4, 0x1c0 ;  /* 0x000001c004051836 */ /* 0x000fca0000000000 */
[----:B------:R-:W-:-:S04]  /*2360*/  @P1 PRMT R5, R56, 0x654, R5 ;  /* 0x0000065438051816 */ /* 0x000fc80000000005 */
[----:B------:R0:W-:Y:S01]  /*2370*/  @P1 SYNCS.ARRIVE.TRANS64.RED.A1T0 RZ, [R5+URZ], RZ ;  /* 0x000000ff05ff19a7 */ /* 0x0001e2000810043f */
[----:B------:R-:W-:-:S13]  /*2380*/  ISETP.GT.U32.AND P1, PT, R23, 0x1, PT ;  /* 0x000000011700780c */ /* 0x000fda0003f24070 */
[----:B0-----:R-:W-:Y:S05]  /*2390*/  @P1 BRA `(.L_x_32) ;  /* 0x0000000000041947 */ /* 0x001fea0003800000 */
[----:B------:R-:W-:Y:S01]  /*23a0*/  BPT.TRAP 0x1 ;  /* 0x000000040000795c */ /* 0x000fe20000300000 */
.L_x_32:
[----:B------:R-:W-:Y:S01]  /*23b0*/  UIADD3 UR8, UR8, 0x1, URZ ;  /* 0x0000000108087890 */ /* 0x000fe2000fffe03f */
[C---:B------:R-:W-:Y:S01]  /*23c0*/  ISETP.GT.AND P2, PT, R0.reuse, 0x1, PT ;  /* 0x000000010000780c */ /* 0x040fe20003f44270 */
[----:B------:R-:W-:Y:S02]  /*23d0*/  VIADD R3, R3, 0x1 ;  /* 0x0000000103037836 */ /* 0x000fe40000000000 */
[----:B------:R-:W-:Y:S01]  /*23e0*/  UISETP.NE.AND UP0, UPT, UR8, 0x38, UPT ;  /* 0x000000380800788c */ /* 0x000fe2000bf05270 */
[----:B------:R-:W-:Y:S02]  /*23f0*/  VIADD R0, R0, 0xffffffff ;  /* 0xffffffff00007836 */ /* 0x000fe40000000000 */
[C---:B------:R-:W-:Y:S01]  /*2400*/  ISETP.NE.AND P1, PT, R3.reuse, 0x38, PT ;  /* 0x000000380300780c */ /* 0x040fe20003f25270 */
[----:B------:R-:W-:Y:S02]  /*2410*/  USEL UR4, URZ, 0x1, UP0 ;  /* 0x000000013f047887 */ /* 0x000fe40008000000 */
[----:B------:R-:W-:Y:S01]  /*2420*/  USEL UR8, UR8, URZ, UP0 ;  /* 0x0000003f08087287 */ /* 0x000fe20008000000 */
[----:B------:R-:W-:-:S03]  /*2430*/  SEL R3, R3, RZ, P1 ;  /* 0x000000ff03037207 */ /* 0x000fc60000800000 */
[----:B------:R-:W-:Y:S01]  /*2440*/  LOP3.LUT R6, R6, UR4, RZ, 0x3c, !PT ;  /* 0x0000000406067c12 */ /* 0x000fe2000f8e3cff */
[----:B------:R-:W-:Y:S07]  /*2450*/  @P2 BRA `(.L_x_33) ;  /* 0xfffffffc00682947 */ /* 0x000fee000383ffff */
.L_x_26:
[----:B------:R-:W0:Y:S01]  /*2460*/  LDC R0, c[0x0][0x28c] ;  /* 0x0000a300ff007b82 */ /* 0x000e220000000800 */
[----:B------:R-:W-:-:S04]  /*2470*/  IMAD.U32 R3, RZ, RZ, UR49 ;  /* 0x00000031ff037e24 */ /* 0x000fc8000f8e00ff */
[----:B------:R1:W-:Y:S01]  /*2480*/  SYNCS.ARRIVE.TRANS64.A1T0 RZ, [R3+UR47], RZ ;  /* 0x000000ff03ff79a7 */ /* 0x0003e2000810002f */
[----:B0-----:R-:W-:-:S13]  /*2490*/  ISETP.GE.AND P1, PT, R0, 0x1, PT ;  /* 0x000000010000780c */ /* 0x001fda0003f26270 */
[----:B-1----:R-:W-:Y:S05]  /*24a0*/  @!P1 BRA `(.L_x_34) ;  /* 0x0000000000449947 */ /* 0x002fea0003800000 */
[----:B------:R-:W-:Y:S05]  /*24b0*/  @!P0 BRA `(.L_x_35) ;  /* 0x0000000000048947 */ /* 0x000fea0003800000 */
[----:B------:R-:W-:Y:S01]  /*24c0*/  BPT.TRAP 0x1 ;  /* 0x000000040000795c */ /* 0x000fe20000300000 */
.L_x_35:
[----:B------:R-:W-:-:S13]  /*24d0*/  ISETP.NE.AND P0, PT, R57, RZ, PT ;  /* 0x000000ff3900720c */ /* 0x000fda0003f05270 */
[----:B------:R-:W-:-:S05]  /*24e0*/  VOTEU.ANY UP0, P0 ;  /* 0x00000000003f7886 */ /* 0x000fca0000000100 */
[----:B------:R-:W-:-:S06]  /*24f0*/  @UP0 UIADD3 UR4, UR39, UR42, URZ ;  /* 0x0000002a27040290 */ /* 0x000fcc000fffe03f */
[----:B------:R-:W-:Y:S02]  /*2500*/  IMAD.U32 R4, RZ, RZ, UR4 ;  /* 0x00000004ff047e24 */ /* 0x000fe4000f8e00ff */
[----:B------:R-:W-:-:S03]  /*2510*/  IMAD.U32 R3, RZ, RZ, UR4 ;  /* 0x00000004ff037e24 */ /* 0x000fc6000f8e00ff */
[----:B------:R-:W-:-:S05]  /*2520*/  @P0 SHF.R.U32.HI R4, RZ, 0x3, R4 ;  /* 0x00000003ff040819 */ /* 0x000fca0000011604 */
[----:B------:R-:W-:-:S04]  /*2530*/  @P0 IMAD.WIDE.U32 R4, R4, 0x24924925, RZ ;  /* 0x2492492504040825 */ /* 0x000fc800078e00ff */
[----:B------:R-:W-:-:S05]  /*2540*/  @P0 IMAD R4, R5, -0x38, R3 ;  /* 0xffffffc805040824 */ /* 0x000fca00078e0203 */
[----:B------:R-:W-:-:S05]  /*2550*/  @P0 LEA R4, R4, UR41, 0x3 ;  /* 0x0000002904040c11 */ /* 0x000fca000f8e18ff */
[----:B------:R-:W-:-:S05]  /*2560*/  @P0 VIADD R3, R4, 0x1c0 ;  /* 0x000001c004030836 */ /* 0x000fca0000000000 */
[----:B------:R-:W-:-:S04]  /*2570*/  @P0 PRMT R3, R56, 0x654, R3 ;  /* 0x0000065438030816 */ /* 0x000fc80000000003 */
[----:B------:R0:W-:Y:S01]  /*2580*/  @P0 SYNCS.ARRIVE.TRANS64.RED.A1T0 RZ, [R3+URZ], RZ ;  /* 0x000000ff03ff09a7 */ /* 0x0001e2000810043f */
[----:B------:R-:W-:-:S13]  /*2590*/  ISETP.GT.U32.AND P0, PT, R23, 0x1, PT ;  /* 0x000000011700780c */ /* 0x000fda0003f04070 */
[----:B0-----:R-:W-:Y:S05]  /*25a0*/  @P0 BRA `(.L_x_34) ;  /* 0x0000000000040947 */ /* 0x001fea0003800000 */
[----:B------:R-:W-:Y:S01]  /*25b0*/  BPT.TRAP 0x1 ;  /* 0x000000040000795c */ /* 0x000fe20000300000 */
.L_x_34:
[----:B------:R-:W-:Y:S01]  /*25c0*/  SHF.L.U32 R3, R74, 0x1f, RZ ;  /* 0x0000001f4a037819 */ /* 0x000fe200000006ff */
[----:B------:R-:W-:Y:S01]  /*25d0*/  UIADD3 UR39, UR39, UR48, URZ ;  /* 0x0000003027277290 */ /* 0x000fe2000fffe03f */
[----:B------:R-:W-:Y:S01]  /*25e0*/  IMAD.SHL.U32 R0, R22, 0x40, RZ ;  /* 0x0000004016007824 */ /* 0x000fe200078e00ff */
[----:B------:R-:W-:Y:S01]  /*25f0*/  UISETP.GE.U32.AND UP1, UPT, UR48, 0x38, UPT ;  /* 0x000000383000788c */ /* 0x000fe2000bf26070 */
[----:B------:R-:W0:Y:S01]  /*2600*/  SYNCS.PHASECHK.TRANS64.TRYWAIT P0, [UR43+0x8], R3 ;  /* 0x00000803ff0075a7 */ /* 0x000e22000800016b */
[----:B------:R-:W-:-:S04]  /*2610*/  UISETP.GT.U32.AND UP0, UPT, UR39, 0x37, UPT ;  /* 0x000000372700788c */ /* 0x000fc8000bf04070 */
[----:B------:R-:W-:-:S04]  /*2620*/  UISETP.LT.U32.AND UP0, UPT, UR48, 0x38, UP0 ;  /* 0x000000383000788c */ /* 0x000fc80008701070 */
[----:B------:R-:W-:Y:S02]  /*2630*/  USEL UR6, URZ, 0x1, !UP0 ;  /* 0x000000013f067887 */ /* 0x000fe4000c000000 */
[----:B------:R-:W-:Y:S02]  /*2640*/  @UP1 USHF.R.U32.HI UR4, URZ, 0x3, UR39 ;  /* 0x000000033f041899 */ /* 0x000fe40008011627 */
[----:B------:R-:W-:Y:S02]  /*2650*/  ULOP3.LUT UR38, UR38, UR6, URZ, 0x3c, !UPT ;  /* 0x0000000626267292 */ /* 0x000fe4000f8e3c3f */
[----:B------:R-:W-:-:S04]  /*2660*/  @UP1 UIMAD.WIDE.U32 UR4, UR4, 0x24924925, URZ ;  /* 0x24924925040418a5 */ /* 0x000fc8000f8e003f */
[----:B------:R-:W-:Y:S01]  /*2670*/  @UP1 ULOP3.LUT UR38, UR38, 0x1, UR5, 0x78, !UPT ;  /* 0x0000000126261892 */ /* 0x000fe2000f8e7805 */
[----:B0-----:R-:W-:Y:S11]  /*2680*/  @!P0 BRA `(.L_x_36) ;  /* 0x00000050008c8947 */ /* 0x001ff60003800000 */
.L_x_182:
[----:B------:R-:W-:Y:S01]  /*2690*/  ULDC UR4, c[0x0][0x284] ;  /* 0x0000a10000047ab9 */ /* 0x000fe20000000800 */
[----:B------:R-:W-:Y:S01]  /*26a0*/  IMAD.SHL.U32 R13, R19, 0x40, RZ ;  /* 0x00000040130d7824 */ /* 0x000fe200078e00ff */
[----:B------:R-:W-:Y:S01]  /*26b0*/  ISETP.GE.AND P0, PT, R0, UR4, PT ;  /* 0x0000000400007c0c */ /* 0x000fe2000bf06270 */
[----:B------:R-:W-:-:S03]  /*26c0*/  ULDC UR4, c[0x0][0x288] ;  /* 0x0000a20000047ab9 */ /* 0x000fc60000000800 */
[----:B------:R-:W-:-:S13]  /*26d0*/  ISETP.GE.OR P0, PT, R13, UR4, P0 ;  /* 0x000000040d007c0c */ /* 0x000fda0008706670 */
[----:B------:R-:W-:Y:S05]  /*26e0*/  @P0 BRA `(.L_x_37) ;  /* 0x0000001c00380947 */ /* 0x000fea0003800000 */
[----:B------:R-:W-:Y:S01]  /*26f0*/  SHF.R.S32.HI R11, RZ, 0x1f, R18 ;  /* 0x0000001fff0b7819 */ /* 0x000fe20000011412 */
[----:B------:R-:W-:Y:S01]  /*2700*/  ULDC.64 UR4, c[0x0][0x5d0] ;  /* 0x0001740000047ab9 */ /* 0x000fe20000000a00 */
[----:B------:R-:W-:Y:S01]  /*2710*/  SHF.R.S32.HI R10, RZ, 0x1f, R13 ;  /* 0x0000001fff0a7819 */ /* 0x000fe2000001140d */
[----:B0-----:R-:W-:Y:S01]  /*2720*/  IMAD.WIDE.U32 R4, R18, UR4, R62 ;  /* 0x0000000412047c25 */ /* 0x001fe2000f8e003e */
[----:B------:R-:W-:Y:S01]  /*2730*/  ULDC.64 UR6, c[0x0][0x5c8] ;  /* 0x0001720000067ab9 */ /* 0x000fe20000000a00 */
[----:B------:R-:W-:Y:S02]  /*2740*/  BSSY B0, `(.L_x_37) ;  /* 0x00001c8000007945 */ /* 0x000fe40003800000 */
[----:B------:R-:W-:Y:S01]  /*2750*/  IMAD R3, R11, UR4, RZ ;  /* 0x000000040b037c24 */ /* 0x000fe2000f8e02ff */
[----:B------:R-:W-:Y:S01]  /*2760*/  IADD3 R4, P0, R13, R4, RZ ;  /* 0x000000040d047210 */ /* 0x000fe20007f1e0ff */
[----:B------:R-:W-:-:S04]  /*2770*/  IMAD.WIDE R14, R22, 0x40, R60 ;  /* 0x00000040160e7825 */ /* 0x000fc800078e023c */
[----:B------:R-:W-:Y:S01]  /*2780*/  IMAD R3, R18, UR5, R3 ;  /* 0x0000000512037c24 */ /* 0x000fe2000f8e0203 */
[----:B------:R-:W-:Y:S01]  /*2790*/  ULDC.64 UR4, c[0x0][0x5c0] ;  /* 0x0001700000047ab9 */ /* 0x000fe20000000a00 */
[----:B------:R-:W-:Y:S02]  /*27a0*/  IMAD.IADD R22, R71, 0x1, -R0 ;  /* 0x0000000147167824 */ /* 0x000fe400078e0a00 */
[----:B------:R-:W-:Y:S01]  /*27b0*/  IMAD.IADD R75, R65, 0x1, -R13 ;  /* 0x00000001414b7824 */ /* 0x000fe200078e0a0d */
[----:B------:R-:W-:Y:S01]  /*27c0*/  IADD3.X R5, R10, R5, R3, P0, !PT ;  /* 0x000000050a057210 */ /* 0x000fe200007fe403 */
[----:B------:R-:W-:Y:S02]  /*27d0*/  IMAD R3, R15, UR6, RZ ;  /* 0x000000060f037c24 */ /* 0x000fe4000f8e02ff */
[----:B------:R-:W-:-:S04]  /*27e0*/  IMAD.WIDE.U32 R4, R14, UR6, R4 ;  /* 0x000000060e047c25 */ /* 0x000fc8000f8e0004 */
[----:B------:R-:W-:Y:S01]  /*27f0*/  IMAD R3, R14, UR7, R3 ;  /* 0x000000070e037c24 */ /* 0x000fe2000f8e0203 */
[----:B------:R-:W-:-:S04]  /*2800*/  IADD3 R6, P0, R4, UR4, RZ ;  /* 0x0000000404067c10 */ /* 0x000fc8000ff1e0ff */
[----:B------:R-:W-:Y:S02]  /*2810*/  IADD3.X R7, R5, UR5, R3, P0, !PT ;  /* 0x0000000505077c10 */ /* 0x000fe400087fe403 */
[----:B-----5:R-:W-:Y:S02]  /*2820*/  ISETP.NE.AND P0, PT, R59, RZ, PT ;  /* 0x000000ff3b00720c */ /* 0x020fe40003f05270 */
[----:B------:R-:W-:-:S05]  /*2830*/  LEA R4, P1, R64, R6, 0x3 ;  /* 0x0000000640047211 */ /* 0x000fca00078218ff */
[----:B------:R-:W-:-:S06]  /*2840*/  IMAD.X R5, R67, 0x1, R7, P1 ;  /* 0x0000000143057824 */ /* 0x000fcc00008e0607 */
[----:B------:R-:W-:Y:S05]  /*2850*/  @!P0 BRA `(.L_x_38) ;  /* 0x0000001400188947 */ /* 0x000fea0003800000 */
[----:B------:R-:W0:Y:S01]  /*2860*/  LDC.64 R20, c[0x0][0x5b0] ;  /* 0x00016c00ff147b82 */ /* 0x000e220000000a00 */
[----:B------:R-:W-:Y:S01]  /*2870*/  ULDC.64 UR4, c[0x0][0x5b8] ;  /* 0x00016e0000047ab9 */ /* 0x000fe20000000a00 */
[----:B------:R-:W-:Y:S01]  /*2880*/  ISETP.GE.AND P3, PT, R75, 0x1, PT ;  /* 0x000000014b00780c */ /* 0x000fe20003f66270 */
[----:B------:R-:W-:Y:S01]  /*2890*/  IMAD.WIDE.U32 R8, R18, UR4, R62 ;  /* 0x0000000412087c25 */ /* 0x000fe2000f8e003e */
[----:B------:R-:W-:Y:S02]  /*28a0*/  BSSY B1, `(.L_x_39) ;  /* 0x000000e000017945 */ /* 0x000fe40003800000 */
[----:B------:R-:W-:Y:S01]  /*28b0*/  ISETP.LT.OR P1, PT, R22, 0x1, !P3 ;  /* 0x000000011600780c */ /* 0x000fe20005f21670 */
[----:B------:R-:W-:Y:S01]  /*28c0*/  IMAD R3, R11, UR4, RZ ;  /* 0x000000040b037c24 */ /* 0x000fe2000f8e02ff */
[----:B------:R-:W1:Y:S01]  /*28d0*/  LDC.64 R76, c[0x0][0x5a8] ;  /* 0x00016a00ff4c7b82 */ /* 0x000e620000000a00 */
[----:B------:R-:W-:Y:S02]  /*28e0*/  IADD3 R12, P0, R13, R8, RZ ;  /* 0x000000080d0c7210 */ /* 0x000fe40007f1e0ff */
[----:B------:R-:W-:-:S05]  /*28f0*/  IMAD R3, R18, UR5, R3 ;  /* 0x0000000512037c24 */ /* 0x000fca000f8e0203 */
[----:B------:R-:W-:Y:S01]  /*2900*/  IADD3.X R13, R10, R9, R3, P0, !PT ;  /* 0x000000090a0d7210 */ /* 0x000fe200007fe403 */
[-C--:B0-----:R-:W-:Y:S02]  /*2910*/  IMAD R0, R15, R20.reuse, RZ ;  /* 0x000000140f007224 */ /* 0x081fe400078e02ff */
[----:B------:R-:W-:-:S04]  /*2920*/  IMAD.WIDE.U32 R8, R14, R20, R12 ;  /* 0x000000140e087225 */ /* 0x000fc800078e000c */
[----:B------:R-:W-:Y:S01]  /*2930*/  IMAD R19, R14, R21, R0 ;  /* 0x000000150e137224 */ /* 0x000fe200078e0200 */
[----:B-1----:R-:W-:-:S04]  /*2940*/  IADD3 R8, P0, R8, R76, RZ ;  /* 0x0000004c08087210 */ /* 0x002fc80007f1e0ff */
[----:B------:R-:W-:Y:S01]  /*2950*/  IADD3.X R9, R77, R9, R19, P0, !PT ;  /* 0x000000094d097210 */ /* 0x000fe200007fe413 */
[----:B------:R-:W-:Y:S08]  /*2960*/  @P1 BRA `(.L_x_40) ;  /* 0x0000000000041947 */ /* 0x000ff00003800000 */
[----:B------:R0:W5:Y:S02]  /*2970*/  LDG.E.U8 R72, desc[UR36][R8.64] ;  /* 0x0000002408487981 */ /* 0x000164000c1e1100 */
.L_x_40:
[----:B------:R-:W-:Y:S05]  /*2980*/  BSYNC B1 ;  /* 0x0000000000017941 */ /* 0x000fea0003800000 */
.L_x_39:
[----:B-----5:R-:W-:Y:S01]  /*2990*/  LOP3.LUT R0, R72, 0xffff, RZ, 0xc0, !PT ;  /* 0x0000ffff48007812 */ /* 0x020fe200078ec0ff */
[----:B------:R-:W-:Y:S01]  /*29a0*/  IMAD.SHL.U32 R10, R20, 0x8, RZ ;  /* 0x00000008140a7824 */ /* 0x000fe200078e00ff */
[----:B------:R-:W-:Y:S01]  /*29b0*/  ISETP.GE.AND P2, PT, R75, 0x2, PT ;  /* 0x000000024b00780c */ /* 0x000fe20003f46270 */
[----:B------:R-:W-:Y:S01]  /*29c0*/  BSSY B1, `(.L_x_41) ;  /* 0x000000e000017945 */ /* 0x000fe20003800000 */
[----:B------:R-:W-:Y:S02]  /*29d0*/  PRMT R0, R0, 0x8880, RZ ;  /* 0x0000888000007816 */ /* 0x000fe400000000ff */
[----:B------:R-:W-:Y:S02]  /*29e0*/  ISETP.LT.OR P0, PT, R22, 0x1, !P2 ;  /* 0x000000011600780c */ /* 0x000fe40005701670 */
[----:B------:R-:W-:Y:S01]  /*29f0*/  SHF.L.U64.HI R11, R20, 0x3, R21 ;  /* 0x00000003140b7819 */ /* 0x000fe20000010215 */
[----:B------:R-:W-:-:S04]  /*2a00*/  IMAD R3, R0, R59, RZ ;  /* 0x0000003b00037224 */ /* 0x000fc800078e02ff */
[----:B------:R-:W-:Y:S02]  /*2a10*/  @!P1 IMAD R15, R24, R58, R3 ;  /* 0x0000003a180f9224 */ /* 0x000fe400078e0203 */
[----:B------:R-:W-:-:S03]  /*2a20*/  IMAD.WIDE.U32 R10, R14, R20, R10 ;  /* 0x000000140e0a7225 */ /* 0x000fc600078e000a */
[----:B------:R1:W-:Y:S01]  /*2a30*/  @!P1 STG.E.U8 desc[UR36][R6.64], R15 ;  /* 0x0000000f06009986 */ /* 0x0003e2000c101124 */
[----:B------:R-:W-:Y:S01]  /*2a40*/  IMAD.IADD R14, R19, 0x1, R11 ;  /* 0x00000001130e7824 */ /* 0x000fe200078e020b */
[----:B------:R-:W-:Y:S01]  /*2a50*/  IADD3 R10, P4, P5, R12, R76, R10 ;  /* 0x0000004c0c0a7210 */ /* 0x000fe20007d9e00a */
[----:B------:R-:W-:-:S12]  /*2a60*/  @P0 BRA `(.L_x_42) ;  /* 0x00000000000c0947 */ /* 0x000fd80003800000 */
[----:B------:R-:W2:Y:S02]  /*2a70*/  LDG.E.U8 R72, desc[UR36][R8.64+0x1] ;  /* 0x0000012408487981 */ /* 0x000ea4000c1e1100 */
[----:B--2---:R-:W-:-:S05]  /*2a80*/  PRMT R0, R72, 0x8880, RZ ;  /* 0x0000888048007816 */ /* 0x004fca00000000ff */
[----:B------:R-:W-:-:S07]  /*2a90*/  IMAD R3, R0, R59, RZ ;  /* 0x0000003b00037224 */ /* 0x000fce00078e02ff */
.L_x_42:
[----:B------:R-:W-:Y:S05]  /*2aa0*/  BSYNC B1 ;  /* 0x0000000000017941 */ /* 0x000fea0003800000 */
.L_x_41:
[C---:B------:R-:W-:Y:S01]  /*2ab0*/  ISETP.LT.OR P3, PT, R22.reuse, 0x9, !P3 ;  /* 0x000000091600780c */ /* 0x040fe20005f61670 */
[----:B------:R-:W-:Y:S01]  /*2ac0*/  @!P0 IMAD R25, R25, R58, R3 ;  /* 0x0000003a19198224 */ /* 0x000fe200078e0203 */
[----:B------:R-:W-:Y:S01]  /*2ad0*/  ISETP.GE.AND P1, PT, R75, 0x9, PT ;  /* 0x000000094b00780c */ /* 0x000fe20003f26270 */
[----:B------:R-:W-:Y:S01]  /*2ae0*/  BSSY B1, `(.L_x_43) ;  /* 0x000000b000017945 */ /* 0x000fe20003800000 */
[----:B------:R-:W-:Y:S02]  /*2af0*/  IADD3.X R11, R13, R77, R14, P4, P5 ;  /* 0x0000004d0d0b7210 */ /* 0x000fe400027ea40e */
[----:B------:R2:W-:Y:S01]  /*2b00*/  @!P0 STG.E.U8 desc[UR36][R6.64+0x1], R25 ;  /* 0x0000011906008986 */ /* 0x0005e2000c101124 */
[----:B------:R-:W-:Y:S02]  /*2b10*/  ISETP.GE.AND P0, PT, R75, 0xa, PT ;  /* 0x0000000a4b00780c */ /* 0x000fe40003f06270 */
[C---:B------:R-:W-:Y:S02]  /*2b20*/  ISETP.LT.OR P2, PT, R22.reuse, 0x9, !P2 ;  /* 0x000000091600780c */ /* 0x040fe40005741670 */
[----:B------:R-:W-:-:S02]  /*2b30*/  ISETP.LT.OR P5, PT, R22, 0x1, !P1 ;  /* 0x000000011600780c */ /* 0x000fc40004fa1670 */
[----:B------:R-:W-:Y:S01]  /*2b40*/  ISETP.LT.OR P4, PT, R22, 0x1, !P0 ;  /* 0x000000011600780c */ /* 0x000fe20004781670 */
[----:B------:R-:W-:-:S12]  /*2b50*/  @P3 BRA `(.L_x_44) ;  /* 0x00000000000c3947 */ /* 0x000fd80003800000 */
[----:B------:R-:W3:Y:S02]  /*2b60*/  LDG.E.U8 R72, desc[UR36][R10.64] ;  /* 0x000000240a487981 */ /* 0x000ee4000c1e1100 */
[----:B---3--:R-:W-:-:S05]  /*2b70*/  PRMT R0, R72, 0x8880, RZ ;  /* 0x0000888048007816 */ /* 0x008fca00000000ff */
[----:B------:R-:W-:-:S07]  /*2b80*/  IMAD R3, R0, R59, RZ ;  /* 0x0000003b00037224 */ /* 0x000fce00078e02ff */
.L_x_44:
[----:B------:R-:W-:Y:S05]  /*2b90*/  BSYNC B1 ;  /* 0x0000000000017941 */ /* 0x000fea0003800000 */
.L_x_43:
[----:B------:R-:W-:Y:S01]  /*2ba0*/  @!P3 IMAD R13, R26, R58, R3 ;  /* 0x0000003a1a0db224 */ /* 0x000fe200078e0203 */
[----:B------:R-:W-:Y:S04]  /*2bb0*/  BSSY B1, `(.L_x_45) ;  /* 0x0000006000017945 */ /* 0x000fe80003800000 */
[----:B------:R3:W-:Y:S01]  /*2bc0*/  @!P3 STG.E.U8 desc[UR36][R4.64], R13 ;  /* 0x0000000d0400b986 */ /* 0x0007e2000c101124 */
[----:B------:R-:W-:Y:S05]  /*2bd0*/  @P2 BRA `(.L_x_46) ;  /* 0x00000000000c2947 */ /* 0x000fea0003800000 */
[----:B------:R-:W4:Y:S02]  /*2be0*/  LDG.E.U8 R72, desc[UR36][R10.64+0x1] ;  /* 0x000001240a487981 */ /* 0x000f24000c1e1100 */
[----:B----4-:R-:W-:-:S05]  /*2bf0*/  PRMT R0, R72, 0x8880, RZ ;  /* 0x0000888048007816 */ /* 0x010fca00000000ff */
[----:B------:R-:W-:-:S07]  /*2c00*/  IMAD R3, R0, R59, RZ ;  /* 0x0000003b00037224 */ /* 0x000fce00078e02ff */
.L_x_46:
[----:B------:R-:W-:Y:S05]  /*2c10*/  BSYNC B1 ;  /* 0x0000000000017941 */ /* 0x000fea0003800000 */
.L_x_45:
[----:B------:R-:W-:Y:S01]  /*2c20*/  @!P2 IMAD R27, R27, R58, R3 ;  /* 0x0000003a1b1ba224 */ /* 0x000fe200078e0203 */
[----:B------:R-:W-:Y:S04]  /*2c30*/  BSSY B1, `(.L_x_47) ;  /* 0x0000006000017945 */ /* 0x000fe80003800000 */
[----:B------:R4:W-:Y:S01]  /*2c40*/  @!P2 STG.E.U8 desc[UR36][R4.64+0x1], R27 ;  /* 0x0000011b0400a986 */ /* 0x0009e2000c101124 */
[----:B------:R-:W-:Y:S05]  /*2c50*/  @P5 BRA `(.L_x_48) ;  /* 0x00000000000c5947 */ /* 0x000fea0003800000 */
[----:B------:R-:W5:Y:S02]  /*2c60*/  LDG.E.U8 R72, desc[UR36][R8.64+0x8] ;  /* 0x0000082408487981 */ /* 0x000f64000c1e1100 */
[----:B-----5:R-:W-:-:S05]  /*2c70*/  PRMT R0, R72, 0x8880, RZ ;  /* 0x0000888048007816 */ /* 0x020fca00000000ff */
[----:B------:R-:W-:-:S07]  /*2c80*/  IMAD R3, R0, R59, RZ ;  /* 0x0000003b00037224 */ /* 0x000fce00078e02ff */
.L_x_48:
[----:B------:R-:W-:Y:S05]  /*2c90*/  BSYNC B1 ;  /* 0x0000000000017941 */ /* 0x000fea0003800000 */
.L_x_47:
[----:B---3--:R-:W-:Y:S01]  /*2ca0*/  @!P5 IMAD R13, R28, R58, R3 ;  /* 0x0000003a1c0dd224 */ /* 0x008fe200078e0203 */
[----:B------:R-:W-:Y:S04]  /*2cb0*/  BSSY B1, `(.L_x_49) ;  /* 0x0000006000017945 */ /* 0x000fe80003800000 */
[----:B------:R3:W-:Y:S01]  /*2cc0*/  @!P5 STG.E.U8 desc[UR36][R6.64+0x8], R13 ;  /* 0x0000080d0600d986 */ /* 0x0007e2000c101124 */
[----:B------:R-:W-:Y:S05]  /*2cd0*/  @P4 BRA `(.L_x_50) ;  /* 0x00000000000c4947 */ /* 0x000fea0003800000 */
[----:B------:R-:W5:Y:S02]  /*2ce0*/  LDG.E.U8 R72, desc[UR36][R8.64+0x9] ;  /* 0x0000092408487981 */ /* 0x000f64000c1e1100 */
[----:B-----5:R-:W-:-:S05]  /*2cf0*/  PRMT R0, R72, 0x8880, RZ ;  /* 0x0000888048007816 */ /* 0x020fca00000000ff */
[----:B------:R-:W-:-:S07]  /*2d00*/  IMAD R3, R0, R59, RZ ;  /* 0x0000003b00037224 */ /* 0x000fce00078e02ff */
.L_x_50:
[----:B------:R-:W-:Y:S05]  /*2d10*/  BSYNC B1 ;  /* 0x0000000000017941 */ /* 0x000fea0003800000 */
.L_x_49:
[C---:B------:R-:W-:Y:S01]  /*2d20*/  ISETP.LT.OR P1, PT, R22.reuse, 0x9, !P1 ;  /* 0x000000091600780c */ /* 0x040fe20004f21670 */
[----:B------:R-:W-:Y:S01]  /*2d30*/  @!P4 IMAD R29, R29, R58, R3 ;  /* 0x0000003a1d1dc224 */ /* 0x000fe200078e0203 */
[C---:B------:R-:W-:Y:S01]  /*2d40*/  ISETP.GE.AND P3, PT, R75.reuse, 0x11, PT ;  /* 0x000000114b00780c */ /* 0x040fe20003f66270 */
[----:B------:R-:W-:Y:S01]  /*2d50*/  BSSY B1, `(.L_x_51) ;  /* 0x000000a000017945 */ /* 0x000fe20003800000 */
[----:B------:R-:W-:Y:S02]  /*2d60*/  ISETP.GE.AND P2, PT, R75, 0x12, PT ;  /* 0x000000124b00780c */ /* 0x000fe40003f46270 */
[----:B------:R0:W-:Y:S01]  /*2d70*/  @!P4 STG.E.U8 desc[UR36][R6.64+0x9], R29 ;  /* 0x0000091d0600c986 */ /* 0x0001e2000c101124 */
[C---:B------:R-:W-:Y:S02]  /*2d80*/  ISETP.LT.OR P0, PT, R22.reuse, 0x9, !P0 ;  /* 0x000000091600780c */ /* 0x040fe40004701670 */
[C---:B------:R-:W-:Y:S02]  /*2d90*/  ISETP.LT.OR P5, PT, R22.reuse, 0x1, !P3 ;  /* 0x000000011600780c */ /* 0x040fe40005fa1670 */
[----:B------:R-:W-:-:S02]  /*2da0*/  ISETP.LT.OR P4, PT, R22, 0x1, !P2 ;  /* 0x000000011600780c */ /* 0x000fc40005781670 */
[----:B------:R-:W-:Y:S11]  /*2db0*/  @P1 BRA `(.L_x_52) ;  /* 0x00000000000c1947 */ /* 0x000ff60003800000 */
[----:B------:R-:W5:Y:S02]  /*2dc0*/  LDG.E.U8 R72, desc[UR36][R10.64+0x8] ;  /* 0x000008240a487981 */ /* 0x000f64000c1e1100 */
[----:B-----5:R-:W-:-:S05]  /*2dd0*/  PRMT R0, R72, 0x8880, RZ ;  /* 0x0000888048007816 */ /* 0x020fca00000000ff */
[----:B------:R-:W-:-:S07]  /*2de0*/  IMAD R3, R0, R59, RZ ;  /* 0x0000003b00037224 */ /* 0x000fce00078e02ff */
.L_x_52:
[----:B------:R-:W-:Y:S05]  /*2df0*/  BSYNC B1 ;  /* 0x0000000000017941 */ /* 0x000fea0003800000 */
.L_x_51:
[----:B---3--:R-:W-:Y:S01]  /*2e00*/  @!P1 IMAD R13, R30, R58, R3 ;  /* 0x0000003a1e0d9224 */ /* 0x008fe200078e0203 */
[----:B------:R-:W-:Y:S04]  /*2e10*/  BSSY B1, `(.L_x_53) ;  /* 0x0000006000017945 */ /* 0x000fe80003800000 */
[----:B------:R3:W-:Y:S01]  /*2e20*/  @!P1 STG.E.U8 desc[UR36][R4.64+0x8], R13 ;  /* 0x0000080d04009986 */ /* 0x0007e2000c101124 */
[----:B------:R-:W-:Y:S05]  /*2e30*/  @P0 BRA `(.L_x_54) ;  /* 0x00000000000c0947 */ /* 0x000fea0003800000 */
[----:B------:R-:W5:Y:S02]  /*2e40*/  LDG.E.U8 R72, desc[UR36][R10.64+0x9] ;  /* 0x000009240a487981 */ /* 0x000f64000c1e1100 */
[----:B-----5:R-:W-:-:S05]  /*2e50*/  PRMT R0, R72, 0x8880, RZ ;  /* 0x0000888048007816 */ /* 0x020fca00000000ff */
[----:B------:R-:W-:-:S07]  /*2e60*/  IMAD R3, R0, R59, RZ ;  /* 0x0000003b00037224 */ /* 0x000fce00078e02ff */
.L_x_54:
[----:B------:R-:W-:Y:S05]  /*2e70*/  BSYNC B1 ;  /* 0x0000000000017941 */ /* 0x000fea0003800000 */
.L_x_53:
[----:B------:R-:W-:Y:S01]  /*2e80*/  @!P0 IMAD R31, R31, R58, R3 ;  /* 0x0000003a1f1f8224 */ /* 0x000fe200078e0203 */
[----:B------:R-:W-:Y:S04]  /*2e90*/  BSSY B1, `(.L_x_55) ;  /* 0x0000006000017945 */ /* 0x000fe80003800000 */
[----:B------:R0:W-:Y:S01]  /*2ea0*/  @!P0 STG.E.U8 desc[UR36][R4.64+0x9], R31 ;  /* 0x0000091f04008986 */ /* 0x0001e2000c101124 */
[----:B------:R-:W-:Y:S05]  /*2eb0*/  @P5 BRA `(.L_x_56) ;  /* 0x00000000000c5947 */ /* 0x000fea0003800000 */
[----:B------:R-:W5:Y:S02]  /*2ec0*/  LDG.E.U8 R72, desc[UR36][R8.64+0x10] ;  /* 0x0000102408487981 */ /* 0x000f64000c1e1100 */
[----:B-----5:R-:W-:-:S05]  /*2ed0*/  PRMT R0, R72, 0x8880, RZ ;  /* 0x0000888048007816 */ /* 0x020fca00000000ff */
[----:B------:R-:W-:-:S07]  /*2ee0*/  IMAD R3, R0, R59, RZ ;  /* 0x0000003b00037224 */ /* 0x000fce00078e02ff */
.L_x_56:
[----:B------:R-:W-:Y:S05]  /*2ef0*/  BSYNC B1 ;  /* 0x0000000000017941 */ /* 0x000fea0003800000 */
.L_x_55:
[----:B---3--:R-:W-:Y:S01]  /*2f00*/  @!P5 IMAD R13, R32, R58, R3 ;  /* 0x0000003a200dd224 */ /* 0x008fe200078e0203 */
[----:B------:R-:W-:Y:S04]  /*2f10*/  BSSY B1, `(.L_x_57) ;  /* 0x0000006000017945 */ /* 0x000fe80003800000 */
[----:B------:R3:W-:Y:S01]  /*2f20*/  @!P5 STG.E.U8 desc[UR36][R6.64+0x10], R13 ;  /* 0x0000100d0600d986 */ /* 0x0007e2000c101124 */
[----:B------:R-:W-:Y:S05]  /*2f30*/  @P4 BRA `(.L_x_58) ;  /* 0x00000000000c4947 */ /* 0x000fea0003800000 */
[----:B------:R-:W5:Y:S02]  /*2f40*/  LDG.E.U8 R72, desc[UR36][R8.64+0x11] ;  /* 0x0000112408487981 */ /* 0x000f64000c1e1100 */
[----:B-----5:R-:W-:-:S05]  /*2f50*/  PRMT R0, R72, 0x8880, RZ ;  /* 0x0000888048007816 */ /* 0x020fca00000000ff */
[----:B------:R-:W-:-:S07]  /*2f60*/  IMAD R3, R0, R59, RZ ;  /* 0x0000003b00037224 */ /* 0x000fce00078e02ff */
.L_x_58:
[----:B------:R-:W-:Y:S05]  /*2f70*/  BSYNC B1 ;  /* 0x0000000000017941 */ /* 0x000fea0003800000 */
.L_x_57:
        /* <DEDUP_REMOVED lines=13> */
.L_x_60:
[----:B------:R-:W-:Y:S05]  /*3050*/  BSYNC B1 ;  /* 0x0000000000017941 */ /* 0x000fea0003800000 */
.L_x_59:
[----:B---3--:R-:W-:Y:S01]  /*3060*/  @!P3 IMAD R13, R34, R58, R3 ;  /* 0x0000003a220db224 */ /* 0x008fe200078e0203 */
[----:B------:R-:W-:Y:S04]  /*3070*/  BSSY B1, `(.L_x_61) ;  /* 0x0000006000017945 */ /* 0x000fe80003800000 */
[----:B------:R3:W-:Y:S01]  /*3080*/  @!P3 STG.E.U8 desc[UR36][R4.64+0x10], R13 ;  /* 0x0000100d0400b986 */ /* 0x0007e2000c101124 */
[----:B------:R-:W-:Y:S05]  /*3090*/  @P2 BRA `(.L_x_62) ;  /* 0x00000000000c2947 */ /* 0x000fea0003800000 */
[----:B------:R-:W5:Y:S02]  /*30a0*/  LDG.E.U8 R72, desc[UR36][R10.64+0x11] ;  /* 0x000011240a487981 */ /* 0x000f64000c1e1100 */
[----:B-----5:R-:W-:-:S05]  /*30b0*/  PRMT R0, R72, 0x8880, RZ ;  /* 0x0000888048007816 */ /* 0x020fca00000000ff */
[----:B------:R-:W-:-:S07]  /*30c0*/  IMAD R3, R0, R59, RZ ;  /* 0x0000003b00037224 */ /* 0x000fce00078e02ff */
.L_x_62:
[----:B------:R-:W-:Y:S05]  /*30d0*/  BSYNC B1 ;  /* 0x0000000000017941 */ /* 0x000fea0003800000 */
.L_x_61:
[----:B------:R-:W-:Y:S01]  /*30e0*/  @!P2 IMAD R35, R35, R58, R3 ;  /* 0x0000003a2323a224 */ /* 0x000fe200078e0203 */
[----:B------:R-:W-:Y:S04]  /*30f0*/  BSSY B1, `(.L_x_63) ;  /* 0x0000006000017945 */ /* 0x000fe80003800000 */
[----:B------:R0:W-:Y:S01]  /*3100*/  @!P2 STG.E.U8 desc[UR36][R4.64+0x11], R35 ;  /* 0x000011230400a986 */ /* 0x0001e2000c101124 */
[----:B------:R-:W-:Y:S05]  /*3110*/  @P5 BRA `(.L_x_64) ;  /* 0x00000000000c5947 */ /* 0x000fea0003800000 */
[----:B------:R-:W5:Y:S02]  /*3120*/  LDG.E.U8 R72, desc[UR36][R8.64+0x18] ;  /* 0x0000182408487981 */ /* 0x000f64000c1e1100 */
[----:B-----5:R-:W-:-:S05]  /*3130*/  PRMT R0, R72, 0x8880, RZ ;  /* 0x0000888048007816 */ /* 0x020fca00000000ff */
[----:B------:R-:W-:-:S07]  /*3140*/  IMAD R3, R0, R59, RZ ;  /* 0x0000003b00037224 */ /* 0x000fce00078e02ff */
.L_x_64:
[----:B------:R-:W-:Y:S05]  /*3150*/  BSYNC B1 ;  /* 0x0000000000017941 */ /* 0x000fea0003800000 */
.L_x_63:
[----:B---3--:R-:W-:Y:S01]  /*3160*/  @!P5 IMAD R13, R36, R58, R3 ;  /* 0x0000003a240dd224 */ /* 0x008fe200078e0203 */
[----:B------:R-:W-:Y:S04]  /*3170*/  BSSY B1, `(.L_x_65) ;  /* 0x0000006000017945 */ /* 0x000fe80003800000 */
[----:B------:R3:W-:Y:S01]  /*3180*/  @!P5 STG.E.U8 desc[UR36][R6.64+0x18], R13 ;  /* 0x0000180d0600d986 */ /* 0x0007e2000c101124 */
[----:B------:R-:W-:Y:S05]  /*3190*/  @P4 BRA `(.L_x_66) ;  /* 0x00000000000c4947 */ /* 0x000fea0003800000 */
[----:B------:R-:W5:Y:S02]  /*31a0*/  LDG.E.U8 R72, desc[UR36][R8.64+0x19] ;  /* 0x0000192408487981 */ /* 0x000f64000c1e1100 */
[----:B-----5:R-:W-:-:S05]  /*31b0*/  PRMT R0, R72, 0x8880, RZ ;  /* 0x0000888048007816 */ /* 0x020fca00000000ff */
[----:B------:R-:W-:-:S07]  /*31c0*/  IMAD R3, R0, R59, RZ ;  /* 0x0000003b00037224 */ /* 0x000fce00078e02ff */
.L_x_66:
[----:B------:R-:W-:Y:S05]  /*31d0*/  BSYNC B1 ;  /* 0x0000000000017941 */ /* 0x000fea0003800000 */
.L_x_65:
        /* <DEDUP_REMOVED lines=13> */
.L_x_68:
[----:B------:R-:W-:Y:S05]  /*32b0*/  BSYNC B1 ;  /* 0x0000000000017941 */ /* 0x000fea0003800000 */
.L_x_67:
[----:B---3--:R-:W-:Y:S01]  /*32c0*/  @!P1 IMAD R13, R38, R58, R3 ;  /* 0x0000003a260d9224 */ /* 0x008fe200078e0203 */
[----:B------:R-:W-:Y:S04]  /*32d0*/  BSSY B1, `(.L_x_69) ;  /* 0x0000006000017945 */ /* 0x000fe80003800000 */
[----:B------:R3:W-:Y:S01]  /*32e0*/  @!P1 STG.E.U8 desc[UR36][R4.64+0x18], R13 ;  /* 0x0000180d04009986 */ /* 0x0007e2000c101124 */
[----:B------:R-:W-:Y:S05]  /*32f0*/  @P4 BRA `(.L_x_70) ;  /* 0x00000000000c4947 */ /* 0x000fea0003800000 */
[----:B------:R-:W5:Y:S02]  /*3300*/  LDG.E.U8 R72, desc[UR36][R10.64+0x19] ;  /* 0x000019240a487981 */ /* 0x000f64000c1e1100 */
[----:B-----5:R-:W-:-:S05]  /*3310*/  PRMT R0, R72, 0x8880, RZ ;  /* 0x0000888048007816 */ /* 0x020fca00000000ff */
[----:B------:R-:W-:-:S07]  /*3320*/  IMAD R3, R0, R59, RZ ;  /* 0x0000003b00037224 */ /* 0x000fce00078e02ff */
.L_x_70:
[----:B------:R-:W-:Y:S05]  /*3330*/  BSYNC B1 ;  /* 0x0000000000017941 */ /* 0x000fea0003800000 */
.L_x_69:
[----:B------:R-:W-:Y:S01]  /*3340*/  @!P4 IMAD R39, R39, R58, R3 ;  /* 0x0000003a2727c224 */ /* 0x000fe200078e0203 */
[----:B------:R-:W-:Y:S04]  /*3350*/  BSSY B1, `(.L_x_71) ;  /* 0x0000006000017945 */ /* 0x000fe80003800000 */
[----:B------:R0:W-:Y:S01]  /*3360*/  @!P4 STG.E.U8 desc[UR36][R4.64+0x19], R39 ;  /* 0x000019270400c986 */ /* 0x0001e2000c101124 */
[----:B------:R-:W-:Y:S05]  /*3370*/  @P5 BRA `(.L_x_72) ;  /* 0x00000000000c5947 */ /* 0x000fea0003800000 */
[----:B------:R-:W5:Y:S02]  /*3380*/  LDG.E.U8 R72, desc[UR36][R8.64+0x20] ;  /* 0x0000202408487981 */ /* 0x000f64000c1e1100 */
[----:B-----5:R-:W-:-:S05]  /*3390*/  PRMT R0, R72, 0x8880, RZ ;  /* 0x0000888048007816 */ /* 0x020fca00000000ff */
[----:B------:R-:W-:-:S07]  /*33a0*/  IMAD R3, R0, R59, RZ ;  /* 0x0000003b00037224 */ /* 0x000fce00078e02ff */
.L_x_72:
[----:B------:R-:W-:Y:S05]  /*33b0*/  BSYNC B1 ;  /* 0x0000000000017941 */ /* 0x000fea0003800000 */
.L_x_71:
[----:B---3--:R-:W-:Y:S01]  /*33c0*/  @!P5 IMAD R13, R40, R58, R3 ;  /* 0x0000003a280dd224 */ /* 0x008fe200078e0203 */
[----:B------:R-:W-:Y:S04]  /*33d0*/  BSSY B1, `(.L_x_73) ;  /* 0x0000006000017945 */ /* 0x000fe80003800000 */
[----:B------:R3:W-:Y:S01]  /*33e0*/  @!P5 STG.E.U8 desc[UR36][R6.64+0x20], R13 ;  /* 0x0000200d0600d986 */ /* 0x0007e2000c101124 */
[----:B------:R-:W-:Y:S05]  /*33f0*/  @P0 BRA `(.L_x_74) ;  /* 0x00000000000c0947 */ /* 0x000fea0003800000 */
[----:B------:R-:W5:Y:S02]  /*3400*/  LDG.E.U8 R72, desc[UR36][R8.64+0x21] ;  /* 0x0000212408487981 */ /* 0x000f64000c1e1100 */
[----:B-----5:R-:W-:-:S05]  /*3410*/  PRMT R0, R72, 0x8880, RZ ;  /* 0x0000888048007816 */ /* 0x020fca00000000ff */
[----:B------:R-:W-:-:S07]  /*3420*/  IMAD R3, R0, R59, RZ ;  /* 0x0000003b00037224 */ /* 0x000fce00078e02ff */
.L_x_74:
[----:B------:R-:W-:Y:S05]  /*3430*/  BSYNC B1 ;  /* 0x0000000000017941 */ /* 0x000fea0003800000 */
.L_x_73:
        /* <DEDUP_REMOVED lines=13> */
.L_x_76:
[----:B------:R-:W-:Y:S05]  /*3510*/  BSYNC B1 ;  /* 0x0000000000017941 */ /* 0x000fea0003800000 */
.L_x_75:
[----:B---3--:R-:W-:Y:S01]  /*3520*/  @!P3 IMAD R13, R42, R58, R3 ;  /* 0x0000003a2a0db224 */ /* 0x008fe200078e0203 */
[----:B------:R-:W-:Y:S04]  /*3530*/  BSSY B1, `(.L_x_77) ;  /* 0x0000006000017945 */ /* 0x000fe80003800000 */
[----:B------:R3:W-:Y:S01]  /*3540*/  @!P3 STG.E.U8 desc[UR36][R4.64+0x20], R13 ;  /* 0x0000200d0400b986 */ /* 0x0007e2000c101124 */
[----:B------:R-:W-:Y:S05]  /*3550*/  @P2 BRA `(.L_x_78) ;  /* 0x00000000000c2947 */ /* 0x000fea0003800000 */
[----:B------:R-:W5:Y:S02]  /*3560*/  LDG.E.U8 R72, desc[UR36][R10.64+0x21] ;  /* 0x000021240a487981 */ /* 0x000f64000c1e1100 */
[----:B-----5:R-:W-:-:S05]  /*3570*/  PRMT R0, R72, 0x8880, RZ ;  /* 0x0000888048007816 */ /* 0x020fca00000000ff */
[----:B------:R-:W-:-:S07]  /*3580*/  IMAD R3, R0, R59, RZ ;  /* 0x0000003b00037224 */ /* 0x000fce00078e02ff */
.L_x_78:
[----:B------:R-:W-:Y:S05]  /*3590*/  BSYNC B1 ;  /* 0x0000000000017941 */ /* 0x000fea0003800000 */
.L_x_77:
[----:B------:R-:W-:Y:S01]  /*35a0*/  @!P2 IMAD R43, R43, R58, R3 ;  /* 0x0000003a2b2ba224 */ /* 0x000fe200078e0203 */
[----:B------:R-:W-:Y:S04]  /*35b0*/  BSSY B1, `(.L_x_79) ;  /* 0x0000006000017945 */ /* 0x000fe80003800000 */
[----:B------:R0:W-:Y:S01]  /*35c0*/  @!P2 STG.E.U8 desc[UR36][R4.64+0x21], R43 ;  /* 0x0000212b0400a986 */ /* 0x0001e2000c101124 */
[----:B------:R-:W-:Y:S05]  /*35d0*/  @P0 BRA `(.L_x_80) ;  /* 0x00000000000c0947 */ /* 0x000fea0003800000 */
[----:B------:R-:W5:Y:S02]  /*35e0*/  LDG.E.U8 R72, desc[UR36][R8.64+0x28] ;  /* 0x0000282408487981 */ /* 0x000f64000c1e1100 */
[----:B-----5:R-:W-:-:S05]  /*35f0*/  PRMT R0, R72, 0x8880, RZ ;  /* 0x0000888048007816 */ /* 0x020fca00000000ff */
[----:B------:R-:W-:-:S07]  /*3600*/  IMAD R3, R0, R59, RZ ;  /* 0x0000003b00037224 */ /* 0x000fce00078e02ff */
.L_x_80:
[----:B------:R-:W-:Y:S05]  /*3610*/  BSYNC B1 ;  /* 0x0000000000017941 */ /* 0x000fea0003800000 */
.L_x_79:
[----:B---3--:R-:W-:Y:S01]  /*3620*/  @!P0 IMAD R13, R44, R58, R3 ;  /* 0x0000003a2c0d8224 */ /* 0x008fe200078e0203 */
[----:B------:R-:W-:Y:S04]  /*3630*/  BSSY B1, `(.L_x_81) ;  /* 0x0000006000017945 */ /* 0x000fe80003800000 */
[----:B------:R3:W-:Y:S01]  /*3640*/  @!P0 STG.E.U8 desc[UR36][R6.64+0x28], R13 ;  /* 0x0000280d06008986 */ /* 0x0007e2000c101124 */
[----:B------:R-:W-:Y:S05]  /*3650*/  @P5 BRA `(.L_x_82) ;  /* 0x00000000000c5947 */ /* 0x000fea0003800000 */
[----:B------:R-:W5:Y:S02]  /*3660*/  LDG.E.U8 R72, desc[UR36][R8.64+0x29] ;  /* 0x0000292408487981 */ /* 0x000f64000c1e1100 */
[----:B-----5:R-:W-:-:S05]  /*3670*/  PRMT R0, R72, 0x8880, RZ ;  /* 0x0000888048007816 */ /* 0x020fca00000000ff */
[----:B------:R-:W-:-:S07]  /*3680*/  IMAD R3, R0, R59, RZ ;  /* 0x0000003b00037224 */ /* 0x000fce00078e02ff */
.L_x_82:
[----:B------:R-:W-:Y:S05]  /*3690*/  BSYNC B1 ;  /* 0x0000000000017941 */ /* 0x000fea0003800000 */
.L_x_81:
        /* <DEDUP_REMOVED lines=13> */
.L_x_84:
[----:B------:R-:W-:Y:S05]  /*3770*/  BSYNC B1 ;  /* 0x0000000000017941 */ /* 0x000fea0003800000 */
.L_x_83:
[----:B---3--:R-:W-:Y:S01]  /*3780*/  @!P4 IMAD R13, R46, R58, R3 ;  /* 0x0000003a2e0dc224 */ /* 0x008fe200078e0203 */
[----:B------:R-:W-:Y:S04]  /*3790*/  BSSY B1, `(.L_x_85) ;  /* 0x0000006000017945 */ /* 0x000fe80003800000 */
[----:B------:R3:W-:Y:S01]  /*37a0*/  @!P4 STG.E.U8 desc[UR36][R4.64+0x28], R13 ;  /* 0x0000280d0400c986 */ /* 0x0007e2000c101124 */
[----:B------:R-:W-:Y:S05]  /*37b0*/  @P1 BRA `(.L_x_86) ;  /* 0x00000000000c1947 */ /* 0x000fea0003800000 */
[----:B------:R-:W5:Y:S02]  /*37c0*/  LDG.E.U8 R72, desc[UR36][R10.64+0x29] ;  /* 0x000029240a487981 */ /* 0x000f64000c1e1100 */
[----:B-----5:R-:W-:-:S05]  /*37d0*/  PRMT R0, R72, 0x8880, RZ ;  /* 0x0000888048007816 */ /* 0x020fca00000000ff */
[----:B------:R-:W-:-:S07]  /*37e0*/  IMAD R3, R0, R59, RZ ;  /* 0x0000003b00037224 */ /* 0x000fce00078e02ff */
.L_x_86:
[----:B------:R-:W-:Y:S05]  /*37f0*/  BSYNC B1 ;  /* 0x0000000000017941 */ /* 0x000fea0003800000 */
.L_x_85:
[----:B------:R-:W-:Y:S01]  /*3800*/  @!P1 IMAD R47, R47, R58, R3 ;  /* 0x0000003a2f2f9224 */ /* 0x000fe200078e0203 */
[----:B------:R-:W-:Y:S04]  /*3810*/  BSSY B1, `(.L_x_87) ;  /* 0x0000006000017945 */ /* 0x000fe80003800000 */
[----:B------:R0:W-:Y:S01]  /*3820*/  @!P1 STG.E.U8 desc[UR36][R4.64+0x29], R47 ;  /* 0x0000292f04009986 */ /* 0x0001e2000c101124 */
[----:B------:R-:W-:Y:S05]  /*3830*/  @P3 BRA `(.L_x_88) ;  /* 0x00000000000c3947 */ /* 0x000fea0003800000 */
[----:B------:R-:W5:Y:S02]  /*3840*/  LDG.E.U8 R72, desc[UR36][R8.64+0x30] ;  /* 0x0000302408487981 */ /* 0x000f64000c1e1100 */
[----:B-----5:R-:W-:-:S05]  /*3850*/  PRMT R0, R72, 0x8880, RZ ;  /* 0x0000888048007816 */ /* 0x020fca00000000ff */
[----:B------:R-:W-:-:S07]  /*3860*/  IMAD R3, R0, R59, RZ ;  /* 0x0000003b00037224 */ /* 0x000fce00078e02ff */
.L_x_88:
[----:B------:R-:W-:Y:S05]  /*3870*/  BSYNC B1 ;  /* 0x0000000000017941 */ /* 0x000fea0003800000 */
.L_x_87:
[----:B---3--:R-:W-:Y:S01]  /*3880*/  @!P3 IMAD R13, R48, R58, R3 ;  /* 0x0000003a300db224 */ /* 0x008fe200078e0203 */
[----:B------:R-:W-:Y:S04]  /*3890*/  BSSY B1, `(.L_x_89) ;  /* 0x0000006000017945 */ /* 0x000fe80003800000 */
[----:B------:R3:W-:Y:S01]  /*38a0*/  @!P3 STG.E.U8 desc[UR36][R6.64+0x30], R13 ;  /* 0x0000300d0600b986 */ /* 0x0007e2000c101124 */
[----:B------:R-:W-:Y:S05]  /*38b0*/  @P5 BRA `(.L_x_90) ;  /* 0x00000000000c5947 */ /* 0x000fea0003800000 */
[----:B------:R-:W5:Y:S02]  /*38c0*/  LDG.E.U8 R72, desc[UR36][R8.64+0x31] ;  /* 0x0000312408487981 */ /* 0x000f64000c1e1100 */
[----:B-----5:R-:W-:-:S05]  /*38d0*/  PRMT R0, R72, 0x8880, RZ ;  /* 0x0000888048007816 */ /* 0x020fca00000000ff */
[----:B------:R-:W-:-:S07]  /*38e0*/  IMAD R3, R0, R59, RZ ;  /* 0x0000003b00037224 */ /* 0x000fce00078e02ff */
.L_x_90:
[----:B------:R-:W-:Y:S05]  /*38f0*/  BSYNC B1 ;  /* 0x0000000000017941 */ /* 0x000fea0003800000 */
.L_x_89:
        /* <DEDUP_REMOVED lines=9> */
[----:B------:R-:W-:Y:S01]  /*3990*/  ISETP.LT.OR P3, PT, R22, 0x9, !P3 ;  /* 0x000000091600780c */ /* 0x000fe20005f61670 */
[----:B------:R-:W-:-:S12]  /*39a0*/  @P2 BRA `(.L_x_92) ;  /* 0x00000000000c2947 */ /* 0x000fd80003800000 */
[----:B------:R-:W5:Y:S02]  /*39b0*/  LDG.E.U8 R72, desc[UR36][R10.64+0x30] ;  /* 0x000030240a487981 */ /* 0x000f64000c1e1100 */
[----:B-----5:R-:W-:-:S05]  /*39c0*/  PRMT R0, R72, 0x8880, RZ ;  /* 0x0000888048007816 */ /* 0x020fca00000000ff */
[----:B------:R-:W-:-:S07]  /*39d0*/  IMAD R3, R0, R59, RZ ;  /* 0x0000003b00037224 */ /* 0x000fce00078e02ff */
.L_x_92:
[----:B------:R-:W-:Y:S05]  /*39e0*/  BSYNC B1 ;  /* 0x0000000000017941 */ /* 0x000fea0003800000 */
.L_x_91:
[----:B---3--:R-:W-:Y:S01]  /*39f0*/  @!P2 IMAD R13, R50, R58, R3 ;  /* 0x0000003a320da224 */ /* 0x008fe200078e0203 */
[----:B------:R-:W-:Y:S04]  /*3a00*/  BSSY B1, `(.L_x_93) ;  /* 0x0000006000017945 */ /* 0x000fe80003800000 */
[----:B------:R3:W-:Y:S01]  /*3a10*/  @!P2 STG.E.U8 desc[UR36][R4.64+0x30], R13 ;  /* 0x0000300d0400a986 */ /* 0x0007e2000c101124 */
[----:B------:R-:W-:Y:S05]  /*3a20*/  @P0 BRA `(.L_x_94) ;  /* 0x00000000000c0947 */ /* 0x000fea0003800000 */
[----:B------:R-:W5:Y:S02]  /*3a30*/  LDG.E.U8 R72, desc[UR36][R10.64+0x31] ;  /* 0x000031240a487981 */ /* 0x000f64000c1e1100 */
[----:B-----5:R-:W-:-:S05]  /*3a40*/  PRMT R0, R72, 0x8880, RZ ;  /* 0x0000888048007816 */ /* 0x020fca00000000ff */
[----:B------:R-:W-:-:S07]  /*3a50*/  IMAD R3, R0, R59, RZ ;  /* 0x0000003b00037224 */ /* 0x000fce00078e02ff */
.L_x_94:
[----:B------:R-:W-:Y:S05]  /*3a60*/  BSYNC B1 ;  /* 0x0000000000017941 */ /* 0x000fea0003800000 */
.L_x_93:
[----:B------:R-:W-:Y:S01]  /*3a70*/  @!P0 IMAD R51, R51, R58, R3 ;  /* 0x0000003a33338224 */ /* 0x000fe200078e0203 */
[----:B------:R-:W-:Y:S04]  /*3a80*/  BSSY B1, `(.L_x_95) ;  /* 0x0000006000017945 */ /* 0x000fe80003800000 */
[----:B------:R0:W-:Y:S01]  /*3a90*/  @!P0 STG.E.U8 desc[UR36][R4.64+0x31], R51 ;  /* 0x0000313304008986 */ /* 0x0001e2000c101124 */
[----:B------:R-:W-:Y:S05]  /*3aa0*/  @P5 BRA `(.L_x_96) ;  /* 0x00000000000c5947 */ /* 0x000fea0003800000 */
[----:B------:R-:W5:Y:S02]  /*3ab0*/  LDG.E.U8 R72, desc[UR36][R8.64+0x38] ;  /* 0x0000382408487981 */ /* 0x000f64000c1e1100 */
[----:B-----5:R-:W-:-:S05]  /*3ac0*/  PRMT R0, R72, 0x8880, RZ ;  /* 0x0000888048007816 */ /* 0x020fca00000000ff */
[----:B------:R-:W-:-:S07]  /*3ad0*/  IMAD R3, R0, R59, RZ ;  /* 0x0000003b00037224 */ /* 0x000fce00078e02ff */
.L_x_96:
[----:B------:R-:W-:Y:S05]  /*3ae0*/  BSYNC B1 ;  /* 0x0000000000017941 */ /* 0x000fea0003800000 */
.L_x_95:
[----:B---3--:R-:W-:Y:S01]  /*3af0*/  @!P5 IMAD R13, R52, R58, R3 ;  /* 0x0000003a340dd224 */ /* 0x008fe200078e0203 */
[----:B------:R-:W-:Y:S04]  /*3b00*/  BSSY B1, `(.L_x_97) ;  /* 0x0000006000017945 */ /* 0x000fe80003800000 */
[----:B------:R3:W-:Y:S01]  /*3b10*/  @!P5 STG.E.U8 desc[UR36][R6.64+0x38], R13 ;  /* 0x0000380d0600d986 */ /* 0x0007e2000c101124 */
[----:B------:R-:W-:Y:S05]  /*3b20*/  @P4 BRA `(.L_x_98) ;  /* 0x00000000000c4947 */ /* 0x000fea0003800000 */
[----:B------:R-:W5:Y:S02]  /*3b30*/  LDG.E.U8 R72, desc[UR36][R8.64+0x39] ;  /* 0x0000392408487981 */ /* 0x000f64000c1e1100 */
[----:B-----5:R-:W-:-:S05]  /*3b40*/  PRMT R0, R72, 0x8880, RZ ;  /* 0x0000888048007816 */ /* 0x020fca00000000ff */
[----:B------:R-:W-:-:S07]  /*3b50*/  IMAD R3, R0, R59, RZ ;  /* 0x0000003b00037224 */ /* 0x000fce00078e02ff */
.L_x_98:
[----:B------:R-:W-:Y:S05]  /*3b60*/  BSYNC B1 ;  /* 0x0000000000017941 */ /* 0x000fea0003800000 */
.L_x_97:
[----:B------:R-:W-:Y:S01]  /*3b70*/  @!P4 IMAD R53, R53, R58, R3 ;  /* 0x0000003a3535c224 */ /* 0x000fe200078e0203 */
[----:B------:R-:W-:Y:S04]  /*3b80*/  BSSY B1, `(.L_x_99) ;  /* 0x0000006000017945 */ /* 0x000fe80003800000 */
[----:B------:R0:W-:Y:S01]  /*3b90*/  @!P4 STG.E.U8 desc[UR36][R6.64+0x39], R53 ;  /* 0x000039350600c986 */ /* 0x0001e2000c101124 */
[----:B------:R-:W-:Y:S05]  /*3ba0*/  @P3 BRA `(.L_x_100) ;  /* 0x00000000000c3947 */ /* 0x000fea0003800000 */
[----:B------:R-:W5:Y:S02]  /*3bb0*/  LDG.E.U8 R72, desc[UR36][R10.64+0x38] ;  /* 0x000038240a487981 */ /* 0x000f64000c1e1100 */
[----:B-----5:R-:W-:-:S05]  /*3bc0*/  PRMT R0, R72, 0x8880, RZ ;  /* 0x0000888048007816 */ /* 0x020fca00000000ff */
[----:B------:R-:W-:-:S07]  /*3bd0*/  IMAD R3, R0, R59, RZ ;  /* 0x0000003b00037224 */ /* 0x000fce00078e02ff */
.L_x_100:
[----:B------:R-:W-:Y:S05]  /*3be0*/  BSYNC B1 ;  /* 0x0000000000017941 */ /* 0x000fea0003800000 */
.L_x_99:
[----:B0123--:R-:W-:Y:S01]  /*3bf0*/  @!P3 IMAD R7, R54, R58, R3 ;  /* 0x0000003a3607b224 */ /* 0x00ffe200078e0203 */
[----:B------:R-:W-:Y:S01]  /*3c00*/  ISETP.LT.OR P1, PT, R22, 0x9, !P1 ;  /* 0x000000091600780c */ /* 0x000fe20004f21670 */
[----:B------:R-:W-:Y:S03]  /*3c10*/  BSSY B1, `(.L_x_101) ;  /* 0x0000006000017945 */ /* 0x000fe60003800000 */
[----:B------:R0:W-:Y:S09]  /*3c20*/  @!P3 STG.E.U8 desc[UR36][R4.64+0x38], R7 ;  /* 0x000038070400b986 */ /* 0x0001f2000c101124 */
[----:B------:R-:W-:Y:S05]  /*3c30*/  @P1 BRA `(.L_x_102) ;  /* 0x00000000000c1947 */ /* 0x000fea0003800000 */
[----:B------:R-:W2:Y:S02]  /*3c40*/  LDG.E.U8 R72, desc[UR36][R10.64+0x39] ;  /* 0x000039240a487981 */ /* 0x000ea4000c1e1100 */
[----:B--2---:R-:W-:-:S05]  /*3c50*/  PRMT R0, R72, 0x8880, RZ ;  /* 0x0000888048007816 */ /* 0x004fca00000000ff */
[----:B------:R-:W-:-:S07]  /*3c60*/  IMAD R3, R0, R59, RZ ;  /* 0x0000003b00037224 */ /* 0x000fce00078e02ff */
.L_x_102:
[----:B------:R-:W-:Y:S05]  /*3c70*/  BSYNC B1 ;  /* 0x0000000000017941 */ /* 0x000fea0003800000 */
.L_x_101:
[----:B------:R-:W-:Y:S01]  /*3c80*/  IMAD R3, R55, R58, R3 ;  /* 0x0000003a37037224 */ /* 0x000fe200078e0203 */
[----:B------:R-:W-:Y:S06]  /*3c90*/  @P1 BRA `(.L_x_103) ;  /* 0x0000000400c81947 */ /* 0x000fec0003800000 */
[----:B------:R1:W-:Y:S01]  /*3ca0*/  STG.E.U8 desc[UR36][R4.64+0x39], R3 ;  /* 0x0000390304007986 */ /* 0x0003e2000c101124 */
[----:B------:R-:W-:Y:S05]  /*3cb0*/  BRA `(.L_x_103) ;  /* 0x0000000400c07947 */ /* 0x000fea0003800000 */
.L_x_38:
[C---:B------:R-:W-:Y:S02]  /*3cc0*/  ISETP.GE.AND P1, PT, R75.reuse, 0x1, PT ;  /* 0x000000014b00780c */ /* 0x040fe40003f26270 */
[----:B------:R-:W-:Y:S02]  /*3cd0*/  ISETP.GE.AND P0, PT, R75, 0x2, PT ;  /* 0x000000024b00780c */ /* 0x000fe40003f06270 */
[C---:B------:R-:W-:Y:S02]  /*3ce0*/  ISETP.LT.OR P4, PT, R22.reuse, 0x1, !P1 ;  /* 0x000000011600780c */ /* 0x040fe40004f81670 */
[C---:B------:R-:W-:Y:S02]  /*3cf0*/  ISETP.LT.OR P5, PT, R22.reuse, 0x1, !P0 ;  /* 0x000000011600780c */ /* 0x040fe400047a1670 */
[C---:B------:R-:W-:Y:S02]  /*3d00*/  ISETP.LT.OR P1, PT, R22.reuse, 0x9, !P1 ;  /* 0x000000091600780c */ /* 0x040fe40004f21670 */
[----:B------:R-:W-:-:S02]  /*3d10*/  ISETP.LT.OR P0, PT, R22, 0x9, !P0 ;  /* 0x000000091600780c */ /* 0x000fc40004701670 */
[C---:B------:R-:W-:Y:S02]  /*3d20*/  ISETP.GE.AND P3, PT, R75.reuse, 0x9, PT ;  /* 0x000000094b00780c */ /* 0x040fe40003f66270 */
[----:B------:R-:W-:-:S03]  /*3d30*/  ISETP.GE.AND P2, PT, R75, 0xa, PT ;  /* 0x0000000a4b00780c */ /* 0x000fc60003f46270 */
[-C--:B------:R-:W-:Y:S02]  /*3d40*/  @!P4 IMAD R3, R24, R58.reuse, RZ ;  /* 0x0000003a1803c224 */ /* 0x080fe400078e02ff */
[-C--:B------:R-:W-:Y:S02]  /*3d50*/  @!P5 IMAD R25, R25, R58.reuse, RZ ;  /* 0x0000003a1919d224 */ /* 0x080fe400078e02ff */
[-C--:B------:R-:W-:Y:S01]  /*3d60*/  @!P1 IMAD R9, R26, R58.reuse, RZ ;  /* 0x0000003a1a099224 */ /* 0x080fe200078e02ff */
[----:B------:R0:W-:Y:S01]  /*3d70*/  @!P4 STG.E.U8 desc[UR36][R6.64], R3 ;  /* 0x000000030600c986 */ /* 0x0001e2000c101124 */
[C---:B------:R-:W-:Y:S01]  /*3d80*/  ISETP.LT.OR P4, PT, R22.reuse, 0x1, !P3 ;  /* 0x000000011600780c */ /* 0x040fe20005f81670 */
[----:B------:R-:W-:Y:S02]  /*3d90*/  @!P0 IMAD R27, R27, R58, RZ ;  /* 0x0000003a1b1b8224 */ /* 0x000fe400078e02ff */
[----:B------:R-:W-:Y:S01]  /*3da0*/  @!P5 STG.E.U8 desc[UR36][R6.64+0x1], R25 ;  /* 0x000001190600d986 */ /* 0x000fe2000c101124 */
[----:B------:R-:W-:-:S02]  /*3db0*/  ISETP.LT.OR P5, PT, R22, 0x1, !P2 ;  /* 0x000000011600780c */ /* 0x000fc400057a1670 */
[C---:B------:R-:W-:Y:S01]  /*3dc0*/  ISETP.LT.OR P2, PT, R22.reuse, 0x9, !P2 ;  /* 0x000000091600780c */ /* 0x040fe20005741670 */
[----:B------:R1:W-:Y:S01]  /*3dd0*/  @!P1 STG.E.U8 desc[UR36][R4.64], R9 ;  /* 0x0000000904009986 */ /* 0x0003e2000c101124 */
[----:B------:R-:W-:Y:S02]  /*3de0*/  ISETP.LT.OR P1, PT, R22, 0x9, !P3 ;  /* 0x000000091600780c */ /* 0x000fe40005f21670 */
[C---:B------:R-:W-:Y:S01]  /*3df0*/  ISETP.GE.AND P3, PT, R75.reuse, 0x11, PT ;  /* 0x000000114b00780c */ /* 0x040fe20003f66270 */
[----:B------:R-:W-:Y:S01]  /*3e00*/  @!P0 STG.E.U8 desc[UR36][R4.64+0x1], R27 ;  /* 0x0000011b04008986 */ /* 0x000fe2000c101124 */
[----:B------:R-:W-:Y:S01]  /*3e10*/  ISETP.GE.AND P0, PT, R75, 0x12, PT ;  /* 0x000000124b00780c */ /* 0x000fe20003f06270 */
[----:B------:R-:W-:-:S04]  /*3e20*/  @!P4 IMAD R11, R28, R58, RZ ;  /* 0x0000003a1c0bc224 */ /* 0x000fc800078e02ff */
[-C--:B------:R-:W-:Y:S01]  /*3e30*/  @!P5 IMAD R29, R29, R58.reuse, RZ ;  /* 0x0000003a1d1dd224 */ /* 0x080fe200078e02ff */
[----:B------:R-:W-:Y:S01]  /*3e40*/  @!P4 STG.E.U8 desc[UR36][R6.64+0x8], R11 ;  /* 0x0000080b0600c986 */ /* 0x000fe2000c101124 */
[C---:B------:R-:W-:Y:S01]  /*3e50*/  ISETP.LT.OR P4, PT, R22.reuse, 0x1, !P3 ;  /* 0x000000011600780c */ /* 0x040fe20005f81670 */
[-C--:B------:R-:W-:Y:S02]  /*3e60*/  @!P2 IMAD R31, R31, R58.reuse, RZ ;  /* 0x0000003a1f1fa224 */ /* 0x080fe400078e02ff */
[----:B------:R-:W-:Y:S01]  /*3e70*/  @!P5 STG.E.U8 desc[UR36][R6.64+0x9], R29 ;  /* 0x0000091d0600d986 */ /* 0x000fe2000c101124 */
[----:B------:R-:W-:Y:S01]  /*3e80*/  ISETP.LT.OR P5, PT, R22, 0x1, !P0 ;  /* 0x000000011600780c */ /* 0x000fe200047a1670 */
[----:B0-----:R-:W-:Y:S01]  /*3e90*/  @!P1 IMAD R3, R30, R58, RZ ;  /* 0x0000003a1e039224 */ /* 0x001fe200078e02ff */
[----:B------:R-:W-:Y:S01]  /*3ea0*/  ISETP.LT.OR P0, PT, R22, 0x9, !P0 ;  /* 0x000000091600780c */ /* 0x000fe20004701670 */
[----:B------:R-:W-:Y:S01]  /*3eb0*/  @!P2 STG.E.U8 desc[UR36][R4.64+0x9], R31 ;  /* 0x0000091f0400a986 */ /* 0x000fe2000c101124 */
[----:B------:R-:W-:-:S03]  /*3ec0*/  ISETP.GE.AND P2, PT, R75, 0x19, PT ;  /* 0x000000194b00780c */ /* 0x000fc60003f46270 */
[----:B------:R0:W-:Y:S01]  /*3ed0*/  @!P1 STG.E.U8 desc[UR36][R4.64+0x8], R3 ;  /* 0x0000080304009986 */ /* 0x0001e2000c101124 */
[----:B------:R-:W-:Y:S01]  /*3ee0*/  ISETP.LT.OR P1, PT, R22, 0x9, !P3 ;  /* 0x000000091600780c */ /* 0x000fe20005f21670 */
[----:B-1----:R-:W-:Y:S01]  /*3ef0*/  @!P4 IMAD R9, R32, R58, RZ ;  /* 0x0000003a2009c224 */ /* 0x002fe200078e02ff */
[----:B------:R-:W-:-:S03]  /*3f00*/  ISETP.GE.AND P3, PT, R75, 0x1a, PT ;  /* 0x0000001a4b00780c */ /* 0x000fc60003f66270 */
[-C--:B------:R-:W-:Y:S01]  /*3f10*/  @!P5 IMAD R33, R33, R58.reuse, RZ ;  /* 0x0000003a2121d224 */ /* 0x080fe200078e02ff */
[----:B------:R-:W-:Y:S01]  /*3f20*/  @!P4 STG.E.U8 desc[UR36][R6.64+0x10], R9 ;  /* 0x000010090600c986 */ /* 0x000fe2000c101124 */
[C---:B------:R-:W-:Y:S01]  /*3f30*/  ISETP.LT.OR P4, PT, R22.reuse, 0x1, !P3 ;  /* 0x000000011600780c */ /* 0x040fe20005f81670 */
[-C--:B------:R-:W-:Y:S01]  /*3f40*/  @!P0 IMAD R35, R35, R58.reuse, RZ ;  /* 0x0000003a23238224 */ /* 0x080fe200078e02ff */
[C---:B------:R-:W-:Y:S01]  /*3f50*/  ISETP.LT.OR P3, PT, R22.reuse, 0x9, !P3 ;  /* 0x000000091600780c */ /* 0x040fe20005f61670 */
[----:B------:R-:W-:Y:S01]  /*3f60*/  @!P5 STG.E.U8 desc[UR36][R6.64+0x11], R33 ;  /* 0x000011210600d986 */ /* 0x000fe2000c101124 */
[----:B------:R-:W-:Y:S02]  /*3f70*/  ISETP.LT.OR P5, PT, R22, 0x1, !P2 ;  /* 0x000000011600780c */ /* 0x000fe400057a1670 */
[----:B0-----:R-:W-:Y:S01]  /*3f80*/  @!P1 IMAD R3, R34, R58, RZ ;  /* 0x0000003a22039224 */ /* 0x001fe200078e02ff */
[----:B------:R-:W-:Y:S01]  /*3f90*/  @!P0 STG.E.U8 desc[UR36][R4.64+0x11], R35 ;  /* 0x0000112304008986 */ /* 0x000fe2000c101124 */
[----:B------:R-:W-:-:S02]  /*3fa0*/  ISETP.LT.OR P2, PT, R22, 0x9, !P2 ;  /* 0x000000091600780c */ /* 0x000fc40005741670 */
[C---:B------:R-:W-:Y:S01]  /*3fb0*/  ISETP.GE.AND P0, PT, R75.reuse, 0x21, PT ;  /* 0x000000214b00780c */ /* 0x040fe20003f06270 */
[----:B------:R0:W-:Y:S01]  /*3fc0*/  @!P1 STG.E.U8 desc[UR36][R4.64+0x10], R3 ;  /* 0x0000100304009986 */ /* 0x0001e2000c101124 */
[----:B------:R-:W-:Y:S01]  /*3fd0*/  ISETP.GE.AND P1, PT, R75, 0x22, PT ;  /* 0x000000224b00780c */ /* 0x000fe20003f26270 */
[-C--:B------:R-:W-:Y:S02]  /*3fe0*/  @!P4 IMAD R37, R37, R58.reuse, RZ ;  /* 0x0000003a2525c224 */ /* 0x080fe400078e02ff */
[-C--:B------:R-:W-:Y:S02]  /*3ff0*/  @!P3 IMAD R39, R39, R58.reuse, RZ ;  /* 0x0000003a2727b224 */ /* 0x080fe400078e02ff */
[-C--:B------:R-:W-:Y:S01]  /*4000*/  @!P5 IMAD R11, R36, R58.reuse, RZ ;  /* 0x0000003a240bd224 */ /* 0x080fe200078e02ff */
[----:B------:R-:W-:Y:S01]  /*4010*/  @!P4 STG.E.U8 desc[UR36][R6.64+0x19], R37 ;  /* 0x000019250600c986 */ /* 0x000fe2000c101124 */
[C---:B------:R-:W-:Y:S02]  /*4020*/  ISETP.LT.OR P4, PT, R22.reuse, 0x1, !P0 ;  /* 0x000000011600780c */ /* 0x040fe40004781670 */
[C---:B------:R-:W-:Y:S01]  /*4030*/  ISETP.LT.OR P0, PT, R22.reuse, 0x9, !P0 ;  /* 0x000000091600780c */ /* 0x040fe20004701670 */
[----:B------:R-:W-:Y:S01]  /*4040*/  @!P5 STG.E.U8 desc[UR36][R6.64+0x18], R11 ;  /* 0x0000180b0600d986 */ /* 0x000fe2000c101124 */
[----:B------:R-:W-:Y:S01]  /*4050*/  ISETP.LT.OR P5, PT, R22, 0x1, !P1 ;  /* 0x000000011600780c */ /* 0x000fe20004fa1670 */
[----:B0-----:R-:W-:Y:S01]  /*4060*/  @!P2 IMAD R3, R38, R58, RZ ;  /* 0x0000003a2603a224 */ /* 0x001fe200078e02ff */
[----:B------:R-:W-:Y:S01]  /*4070*/  ISETP.LT.OR P1, PT, R22, 0x9, !P1 ;  /* 0x000000091600780c */ /* 0x000fe20004f21670 */
[----:B------:R-:W-:Y:S01]  /*4080*/  @!P3 STG.E.U8 desc[UR36][R4.64+0x19], R39 ;  /* 0x000019270400b986 */ /* 0x000fe2000c101124 */
[----:B------:R-:W-:-:S03]  /*4090*/  ISETP.GE.AND P3, PT, R75, 0x29, PT ;  /* 0x000000294b00780c */ /* 0x000fc60003f66270 */
[----:B------:R0:W-:Y:S01]  /*40a0*/  @!P2 STG.E.U8 desc[UR36][R4.64+0x18], R3 ;  /* 0x000018030400a986 */ /* 0x0001e2000c101124 */
[----:B------:R-:W-:Y:S01]  /*40b0*/  ISETP.GE.AND P2, PT, R75, 0x2a, PT ;  /* 0x0000002a4b00780c */ /* 0x000fe20003f46270 */
[----:B------:R-:W-:-:S04]  /*40c0*/  @!P4 IMAD R9, R40, R58, RZ ;  /* 0x0000003a2809c224 */ /* 0x000fc800078e02ff */
[-C--:B------:R-:W-:Y:S01]  /*40d0*/  @!P5 IMAD R41, R41, R58.reuse, RZ ;  /* 0x0000003a2929d224 */ /* 0x080fe200078e02ff */
[----:B------:R-:W-:Y:S01]  /*40e0*/  @!P4 STG.E.U8 desc[UR36][R6.64+0x20], R9 ;  /* 0x000020090600c986 */ /* 0x000fe2000c101124 */
[C---:B------:R-:W-:Y:S01]  /*40f0*/  ISETP.LT.OR P4, PT, R22.reuse, 0x1, !P3 ;  /* 0x000000011600780c */ /* 0x040fe20005f81670 */
[-C--:B------:R-:W-:Y:S01]  /*4100*/  @!P1 IMAD R43, R43, R58.reuse, RZ ;  /* 0x0000003a2b2b9224 */ /* 0x080fe200078e02ff */
        /* <DEDUP_REMOVED lines=25> */
[----:B------:R1:W-:Y:S01]  /*42a0*/  @!P4 STG.E.U8 desc[UR36][R6.64+0x30], R9 ;  /* 0x000030090600c986 */ /* 0x0003e2000c101124 */
[C---:B------:R-:W-:Y:S01]  /*42b0*/  ISETP.LT.OR P4, PT, R22.reuse, 0x1, !P2 ;  /* 0x000000011600780c */ /* 0x040fe20005781670 */
[-C--:B------:R-:W-:Y:S01]  /*42c0*/  @!P0 IMAD R51, R51, R58.reuse, RZ ;  /* 0x0000003a33338224 */ /* 0x080fe200078e02ff */
[C---:B------:R-:W-:Y:S01]  /*42d0*/  ISETP.LT.OR P2, PT, R22.reuse, 0x9, !P2 ;  /* 0x000000091600780c */ /* 0x040fe20005741670 */
[----:B------:R2:W-:Y:S01]  /*42e0*/  @!P5 STG.E.U8 desc[UR36][R6.64+0x31], R49 ;  /* 0x000031310600d986 */ /* 0x0005e2000c101124 */
[----:B------:R-:W-:Y:S01]  /*42f0*/  ISETP.LT.OR P5, PT, R22, 0x1, !P3 ;  /* 0x000000011600780c */ /* 0x000fe20005fa1670 */
[-C--:B0-----:R-:W-:Y:S01]  /*4300*/  @!P1 IMAD R3, R50, R58.reuse, RZ ;  /* 0x0000003a32039224 */ /* 0x081fe200078e02ff */
[----:B------:R-:W-:Y:S01]  /*4310*/  ISETP.LT.OR P3, PT, R22, 0x9, !P3 ;  /* 0x000000091600780c */ /* 0x000fe20005f61670 */
[----:B------:R2:W-:Y:S04]  /*4320*/  @!P0 STG.E.U8 desc[UR36][R4.64+0x31], R51 ;  /* 0x0000313304008986 */ /* 0x0005e8000c101124 */
[----:B------:R2:W-:Y:S02]  /*4330*/  @!P1 STG.E.U8 desc[UR36][R4.64+0x30], R3 ;  /* 0x0000300304009986 */ /* 0x0005e4000c101124 */
[----:B------:R-:W-:-:S02]  /*4340*/  @!P4 IMAD R11, R52, R58, RZ ;  /* 0x0000003a340bc224 */ /* 0x000fc400078e02ff */
[-C--:B-1----:R-:W-:Y:S02]  /*4350*/  @!P2 IMAD R9, R54, R58.reuse, RZ ;  /* 0x0000003a3609a224 */ /* 0x082fe400078e02ff */
[-C--:B------:R-:W-:Y:S01]  /*4360*/  @!P5 IMAD R53, R53, R58.reuse, RZ ;  /* 0x0000003a3535d224 */ /* 0x080fe200078e02ff */
[----:B------:R2:W-:Y:S01]  /*4370*/  @!P4 STG.E.U8 desc[UR36][R6.64+0x38], R11 ;  /* 0x0000380b0600c986 */ /* 0x0005e2000c101124 */
[----:B------:R-:W-:-:S03]  /*4380*/  @!P3 IMAD R55, R55, R58, RZ ;  /* 0x0000003a3737b224 */ /* 0x000fc600078e02ff */
[----:B------:R2:W-:Y:S04]  /*4390*/  @!P5 STG.E.U8 desc[UR36][R6.64+0x39], R53 ;  /* 0x000039350600d986 */ /* 0x0005e8000c101124 */
[----:B------:R2:W-:Y:S04]  /*43a0*/  @!P2 STG.E.U8 desc[UR36][R4.64+0x38], R9 ;  /* 0x000038090400a986 */ /* 0x0005e8000c101124 */
[----:B------:R2:W-:Y:S02]  /*43b0*/  @!P3 STG.E.U8 desc[UR36][R4.64+0x39], R55 ;  /* 0x000039370400b986 */ /* 0x0005e4000c101124 */
.L_x_103:
[----:B------:R-:W-:Y:S05]  /*43c0*/  BSYNC B0 ;  /* 0x0000000000007941 */ /* 0x000fea0003800000 */
.L_x_37:
[----:B012-4-:R-:W2:Y:S01]  /*43d0*/  LDL.64 R4, [R1] ;  /* 0x0000000001047983 */ /* 0x017ea20000100a00 */
[----:B------:R-:W-:Y:S01]  /*43e0*/  ULDC.64 UR4, c[0x0][0x650] ;  /* 0x0001940000047ab9 */ /* 0x000fe20000000a00 */
[----:B------:R-:W-:Y:S02]  /*43f0*/  IMAD.U32 R0, RZ, RZ, UR44 ;  /* 0x0000002cff007e24 */ /* 0x000fe4000f8e00ff */
[----:B------:R-:W-:Y:S02]  /*4400*/  IMAD.MOV.U32 R22, RZ, RZ, -0x1 ;  /* 0xffffffffff167424 */ /* 0x000fe400078e00ff */
[----:B------:R0:W-:Y:S01]  /*4410*/  SYNCS.ARRIVE.TRANS64.A1T0 RZ, [R0+UR47], RZ ;  /* 0x000000ff00ff79a7 */ /* 0x0001e2000810002f */
[----:B------:R-:W-:Y:S02]  /*4420*/  IMAD.MOV.U32 R19, RZ, RZ, -0x1 ;  /* 0xffffffffff137424 */ /* 0x000fe400078e00ff */
[----:B------:R-:W-:Y:S01]  /*4430*/  IMAD.MOV.U32 R18, RZ, RZ, -0x1 ;  /* 0xffffffffff127424 */ /* 0x000fe200078e00ff */
[----:B0-----:R-:W-:-:S02]  /*4440*/  PRMT R0, RZ, 0x7610, R0 ;  /* 0x00007610ff007816 */ /* 0x001fc40000000000 */
[----:B--2---:R-:W-:-:S05]  /*4450*/  LEA R16, P0, R4, R16, 0x1 ;  /* 0x0000001004107211 */ /* 0x004fca00078008ff */
[----:B------:R-:W-:Y:S01]  /*4460*/  IMAD.X R17, R68, 0x1, R17, P0 ;  /* 0x0000000144117824 */ /* 0x000fe200000e0611 */
[----:B------:R-:W-:-:S04]  /*4470*/  ISETP.GE.U32.AND P0, PT, R16, UR4, PT ;  /* 0x0000000410007c0c */ /* 0x000fc8000bf06070 */
[----:B------:R-:W-:-:S13]  /*4480*/  ISETP.GE.U32.AND.EX P0, PT, R17, UR5, PT, P0 ;  /* 0x0000000511007c0c */ /* 0x000fda000bf06100 */
[----:B------:R-:W-:Y:S05]  /*4490*/  @P0 BRA `(.L_x_104) ;  /* 0x00000004004c0947 */ /* 0x000fea0003800000 */
[----:B------:R-:W0:Y:S01]  /*44a0*/  LDC.64 R10, c[0x0][0x628] ;  /* 0x00018a00ff0a7b82 */ /* 0x000e220000000a00 */
[----:B------:R-:W1:Y:S01]  /*44b0*/  S2R R12, SR_CTAID.X ;  /* 0x00000000000c7919 */ /* 0x000e620000002500 */
[----:B------:R-:W-:Y:S02]  /*44c0*/  IMAD.MOV.U32 R8, RZ, RZ, R16 ;  /* 0x000000ffff087224 */ /* 0x000fe400078e0010 */
[----:B------:R-:W-:Y:S01]  /*44d0*/  IMAD.MOV.U32 R9, RZ, RZ, R17 ;  /* 0x000000ffff097224 */ /* 0x000fe200078e0011 */
[----:B------:R-:W2:Y:S03]  /*44e0*/  S2R R19, SR_CTAID.Y ;  /* 0x0000000000137919 */ /* 0x000ea60000002600 */
[----:B------:R-:W3:Y:S08]  /*44f0*/  LDC R0, c[0x0][0x630] ;  /* 0x00018c00ff007b82 */ /* 0x000ef00000000800 */
[----:B------:R-:W4:Y:S01]  /*4500*/  LDC.64 R14, c[0x0][0x620] ;  /* 0x00018800ff0e7b82 */ /* 0x000f220000000a00 */
[----:B0-----:R-:W-:-:S04]  /*4510*/  ISETP.NE.U32.AND P0, PT, R10, RZ, PT ;  /* 0x000000ff0a00720c */ /* 0x001fc80003f05070 */
[----:B------:R-:W-:-:S13]  /*4520*/  ISETP.NE.AND.EX P0, PT, R11, RZ, PT, P0 ;  /* 0x000000ff0b00720c */ /* 0x000fda0003f05300 */
[----:B-1234-:R-:W-:Y:S05]  /*4530*/  @!P0 BRA `(.L_x_105) ;  /* 0x0000000000288947 */ /* 0x01efea0003800000 */
[----:B------:R-:W0:Y:S02]  /*4540*/  LDC R3, c[0x0][0x634] ;  /* 0x00018d00ff037b82 */ /* 0x000e240000000800 */
[----:B0-----:R-:W-:-:S05]  /*4550*/  IADD3 R3, P0, R16, R3, RZ ;  /* 0x0000000310037210 */ /* 0x001fca0007f1e0ff */
        /* <DEDUP_REMOVED lines=8> */
.L_x_105:
[-CC-:B------:R-:W-:Y:S01]  /*45e0*/  SHF.R.U64 R18, R8, R0.reuse, R9.reuse ;  /* 0x0000000008127219 */ /* 0x180fe20000001209 */
[----:B------:R-:W0:Y:S01]  /*45f0*/  LDC.64 R24, c[0x0][0x640] ;  /* 0x00019000ff187b82 */ /* 0x000e220000000a00 */
[----:B------:R-:W-:Y:S01]  /*4600*/  SHF.R.U32.HI R0, RZ, R0, R9 ;  /* 0x00000000ff007219 */ /* 0x000fe20000011609 */
[----:B------:R-:W-:Y:S01]  /*4610*/  ULDC UR4, c[0x0][0x150] ;  /* 0x0000540000047ab9 */ /* 0x000fe20000000800 */
[----:B------:R-:W-:Y:S02]  /*4620*/  IADD3 R3, P0, RZ, -R18, RZ ;  /* 0x80000012ff037210 */ /* 0x000fe40007f1e0ff */
[----:B------:R-:W-:-:S03]  /*4630*/  I2FP.F32.U32 R7, R12 ;  /* 0x0000000c00077245 */ /* 0x000fc60000201000 */
[----:B------:R-:W1:Y:S01]  /*4640*/  LDC R6, c[0x0][0x618] ;  /* 0x00018600ff067b82 */ /* 0x000e620000000800 */
[----:B------:R-:W-:Y:S02]  /*4650*/  IMAD.X R5, RZ, RZ, ~R0, P0 ;  /* 0x000000ffff057224 */ /* 0x000fe400000e0e00 */
[----:B------:R-:W-:Y:S01]  /*4660*/  FMUL R7, R7, UR4 ;  /* 0x0000000407077c20 */ /* 0x000fe20008400000 */
[----:B------:R-:W-:Y:S01]  /*4670*/  ULDC UR4, c[0x0][0x154] ;  /* 0x0000550000047ab9 */ /* 0x000fe20000000800 */
[-C--:B------:R-:W-:Y:S02]  /*4680*/  IMAD R0, R5, R14.reuse, RZ ;  /* 0x0000000e05007224 */ /* 0x080fe400078e02ff */
[C---:B------:R-:W-:Y:S01]  /*4690*/  IMAD.WIDE.U32 R4, R3.reuse, R14, R16 ;  /* 0x0000000e03047225 */ /* 0x040fe200078e0010 */
[----:B------:R-:W2:Y:S01]  /*46a0*/  LDC R8, c[0x0][0x608] ;  /* 0x00018200ff087b82 */ /* 0x000ea20000000800 */
[----:B------:R-:W3:Y:S02]  /*46b0*/  F2I.U32.TRUNC.NTZ R7, R7 ;  /* 0x0000000700077305 */ /* 0x000ee4000020f000 */
[----:B------:R-:W-:Y:S01]  /*46c0*/  IMAD R3, R3, R15, R0 ;  /* 0x0000000f03037224 */ /* 0x000fe200078e0200 */
[----:B------:R-:W-:-:S03]  /*46d0*/  I2FP.F32.U32 R0, R19 ;  /* 0x0000001300007245 */ /* 0x000fc60000201000 */
[----:B------:R-:W-:Y:S01]  /*46e0*/  IMAD.IADD R3, R5, 0x1, R3 ;  /* 0x0000000105037824 */ /* 0x000fe200078e0203 */
[----:B------:R-:W4:Y:S01]  /*46f0*/  LDC R11, c[0x0][0x658] ;  /* 0x00019600ff0b7b82 */ /* 0x000f220000000800 */
[----:B0-----:R-:W-:-:S04]  /*4700*/  ISETP.NE.U32.AND P0, PT, R24, RZ, PT ;  /* 0x000000ff1800720c */ /* 0x001fc80003f05070 */
[----:B------:R-:W-:-:S03]  /*4710*/  ISETP.NE.AND.EX P0, PT, R25, RZ, PT, P0 ;  /* 0x000000ff1900720c */ /* 0x000fc60003f05300 */
[----:B------:R-:W0:Y:S01]  /*4720*/  LDC R9, c[0x0][0x144] ;  /* 0x00005100ff097b82 */ /* 0x000e220000000800 */
[-C--:B-1----:R-:W-:Y:S01]  /*4730*/  SHF.R.U64 R10, R4, R6.reuse, R3 ;  /* 0x00000006040a7219 */ /* 0x082fe20000001203 */
[----:B---3--:R-:W-:Y:S01]  /*4740*/  IMAD.MOV R7, RZ, RZ, -R7 ;  /* 0x000000ffff077224 */ /* 0x008fe200078e0a07 */
[----:B------:R-:W-:Y:S01]  /*4750*/  SHF.R.U32.HI R3, RZ, R6, R3 ;  /* 0x00000006ff037219 */ /* 0x000fe20000011603 */
[----:B------:R-:W-:-:S04]  /*4760*/  FMUL R6, R0, UR4 ;  /* 0x0000000400067c20 */ /* 0x000fc80008400000 */
[----:B------:R-:W1:Y:S01]  /*4770*/  LDC R20, c[0x0][0x148] ;  /* 0x00005200ff147b82 */ /* 0x000e620000000800 */
[----:B------:R3:W0:Y:S01]  /*4780*/  F2I.U32.TRUNC.NTZ R14, R6 ;  /* 0x00000006000e7305 */ /* 0x000622000020f000 */
[-CC-:B--2---:R-:W-:Y:S02]  /*4790*/  SHF.R.U64 R13, R10, R8.reuse, R3.reuse ;  /* 0x000000080a0d7219 */ /* 0x184fe40000001203 */
[----:B------:R-:W-:-:S04]  /*47a0*/  SHF.R.U32.HI R0, RZ, R8, R3 ;  /* 0x00000008ff007219 */ /* 0x000fc80000011603 */
[----:B------:R-:W2:Y:S01]  /*47b0*/  LDC R21, c[0x0][0x648] ;  /* 0x00019200ff157b82 */ /* 0x000ea20000000800 */
[-CC-:B----4-:R-:W-:Y:S02]  /*47c0*/  SHF.R.U64 R15, R13, R11.reuse, R0.reuse ;  /* 0x0000000b0d0f7219 */ /* 0x190fe40000001200 */
[----:B------:R-:W-:-:S03]  /*47d0*/  SHF.R.U32.HI R5, RZ, R11, R0 ;  /* 0x0000000bff057219 */ /* 0x000fc60000011600 */
[----:B------:R-:W-:Y:S02]  /*47e0*/  IMAD.MOV.U32 R4, RZ, RZ, R15 ;  /* 0x000000ffff047224 */ /* 0x000fe400078e000f */
[----:B------:R-:W4:Y:S01]  /*47f0*/  LDC R26, c[0x0][0x638] ;  /* 0x00018e00ff1a7b82 */ /* 0x000f220000000800 */
[----:B0-----:R-:W-:-:S07]  /*4800*/  IMAD R22, R9, R7, R12 ;  /* 0x0000000709167224 */ /* 0x001fce00078e020c */
[----:B------:R-:W0:Y:S08]  /*4810*/  LDC R27, c[0x0][0x610] ;  /* 0x00018400ff1b7b82 */ /* 0x000e300000000800 */
[----:B------:R-:W0:Y:S01]  /*4820*/  LDC R28, c[0x0][0x600] ;  /* 0x00018000ff1c7b82 */ /* 0x000e220000000800 */
[----:B-123--:R-:W-:Y:S05]  /*4830*/  @!P0 BRA `(.L_x_106) ;  /* 0x0000000000288947 */ /* 0x00efea0003800000 */
[----:B------:R-:W1:Y:S02]  /*4840*/  LDC R0, c[0x0][0x64c] ;  /* 0x00019300ff007b82 */ /* 0x000e640000000800 */
[----:B-1----:R-:W-:-:S05]  /*4850*/  IADD3 R3, P0, R15, R0, RZ ;  /* 0x000000000f037210 */ /* 0x002fca0007f1e0ff */
        /* <DEDUP_REMOVED lines=8> */
.L_x_106:
[----:B------:R-:W-:Y:S01]  /*48e0*/  ISETP.NE.AND P0, PT, R2, 0x1, PT ;  /* 0x000000010200780c */ /* 0x000fe20003f05270 */
[----:B------:R-:W-:Y:S01]  /*48f0*/  IMAD.MOV R14, RZ, RZ, -R14 ;  /* 0x000000ffff0e7224 */ /* 0x000fe200078e0a0e */
[----:B------:R-:W-:Y:S02]  /*4900*/  SHF.R.U64 R0, R4, R21, R5 ;  /* 0x0000001504007219 */ /* 0x000fe40000001205 */
[----:B------:R-:W-:Y:S02]  /*4910*/  LOP3.LUT R3, R13, R70, RZ, 0xc0, !PT ;  /* 0x000000460d037212 */ /* 0x000fe400078ec0ff */
[----:B------:R-:W-:Y:S01]  /*4920*/  LOP3.LUT R5, R10, R69, RZ, 0xc0, !PT ;  /* 0x000000450a057212 */ /* 0x000fe200078ec0ff */
[----:B------:R-:W-:Y:S02]  /*4930*/  IMAD.MOV R4, RZ, RZ, -R0 ;  /* 0x000000ffff047224 */ /* 0x000fe400078e0a00 */
[----:B------:R-:W-:Y:S02]  /*4940*/  IMAD R3, R66, R0, R3 ;  /* 0x0000000042037224 */ /* 0x000fe400078e0203 */
[----:B----4-:R-:W-:-:S02]  /*4950*/  IMAD R0, R4, R26, R15 ;  /* 0x0000001a04007224 */ /* 0x010fc400078e020f */
[----:B------:R-:W-:Y:S02]  /*4960*/  @P0 IMAD R22, R20, R14, R19 ;  /* 0x0000000e14160224 */ /* 0x000fe400078e0213 */
[----:B------:R-:W-:Y:S02]  /*4970*/  IMAD.MOV.U32 R4, RZ, RZ, 0x1 ;  /* 0x00000001ff047424 */ /* 0x000fe400078e00ff */
[----:B0-----:R-:W-:Y:S02]  /*4980*/  IMAD R22, R3, R27, R22 ;  /* 0x0000001b03167224 */ /* 0x001fe400078e0216 */
[----:B------:R-:W-:Y:S01]  /*4990*/  IMAD R3, R0, R28, R5 ;  /* 0x0000001c00037224 */ /* 0x000fe200078e0205 */
[----:B------:R-:W-:-:S04]  /*49a0*/  PRMT R0, R4, 0x7610, R0 ;  /* 0x0000761004007816 */ /* 0x000fc80000000000 */
[----:B------:R-:W-:Y:S02]  /*49b0*/  SEL R19, R3, R22, !P0 ;  /* 0x0000001603137207 */ /* 0x000fe40004000000 */
[----:B------:R-:W-:-:S07]  /*49c0*/  SEL R22, R22, R3, !P0 ;  /* 0x0000000316167207 */ /* 0x000fce0004000000 */
.L_x_104:
[----:B------:R-:W-:Y:S01]  /*49d0*/  LOP3.LUT P0, RZ, R0, 0xff, RZ, 0xc0, !PT ;  /* 0x000000ff00ff7812 */ /* 0x000fe2000780c0ff */
[----:B------:R-:W-:Y:S01]  /*49e0*/  USHF.R.U32.HI UR4, URZ, 0x3, UR39 ;  /* 0x000000033f047899 */ /* 0x000fe20008011627 */
[----:B------:R-:W-:-:S03]  /*49f0*/  LOP3.LUT R74, R74, 0x1, RZ, 0x3c, !PT ;  /* 0x000000014a4a7812 */ /* 0x000fc600078e3cff */
[----:B------:R-:W-:-:S04]  /*4a00*/  UIMAD.WIDE.U32 UR4, UR4, 0x24924925, URZ ;  /* 0x24924925040478a5 */ /* 0x000fc8000f8e003f */
[----:B------:R-:W-:-:S04]  /*4a10*/  UIMAD UR39, UR5, -0x38, UR39 ;  /* 0xffffffc8052778a4 */ /* 0x000fc8000f8e0227 */
[----:B------:R-:W-:Y:S08]  /*4a20*/  @P0 BRA `(.L_x_107) ;  /* 0xffffffd4001c0947 */ /* 0x000ff0000383ffff */
[----:B------:R-:W-:Y:S05]  /*4a30*/  EXIT ;  /* 0x000000000000794d */ /* 0x000fea0003800000 */
.L_x_18:
[----:B------:R-:W-:-:S08]  /*4a40*/  ISETP.NE.AND P0, PT, R9, RZ, PT ;  /* 0x000000ff0900720c */ /* 0x000fd00003f05270 */
[----:B0-----:R-:W0:-:S00]  /*4a50*/  USETMAXREG.DEALLOC.CTAPOOL 0x28 ;  /* 0x00000028000079c8 */ /* 0x001e0000080e0500 */
[----:B------:R-:W-:Y:S05]  /*4a60*/  @P0 EXIT ;  /* 0x000000000000094d */ /* 0x000fea0003800000 */
[----:B0-----:R-:W-:Y:S01]  /*4a70*/  LOP3.LUT P0, RZ, R3, 0xff, RZ, 0xc0, !PT ;  /* 0x000000ff03ff7812 */ /* 0x001fe2000780c0ff */
[----:B------:R-:W-:Y:S02]  /*4a80*/  IMAD.MOV.U32 R3, RZ, RZ, 0x1 ;  /* 0x00000001ff037424 */ /* 0x000fe400078e00ff */
[----:B------:R-:W-:-:S10]  /*4a90*/  IMAD.MOV.U32 R8, RZ, RZ, RZ ;  /* 0x000000ffff087224 */ /* 0x000fd400078e00ff */
[----:B------:R-:W-:Y:S05]  /*4aa0*/  @!P0 BRA `(.L_x_108) ;  /* 0x0000000c00308947 */ /* 0x000fea0003800000 */
[----:B------:R-:W0:Y:S01]  /*4ab0*/  S2R R12, SR_CgaCtaId ;  /* 0x00000000000c7919 */ /* 0x000e220000008800 */
[----:B------:R-:W-:Y:S01]  /*4ac0*/  LOP3.LUT P0, RZ, R4, 0x1f, RZ, 0xc0, !PT ;  /* 0x0000001f04ff7812 */ /* 0x000fe2000780c0ff */
[----:B------:R-:W-:Y:S01]  /*4ad0*/  ULDC UR5, c[0x0][0x658] ;  /* 0x0001960000057ab9 */ /* 0x000fe20000000800 */
[----:B------:R-:W-:Y:S01]  /*4ae0*/  UMOV UR6, 0xffffffff ;  /* 0xffffffff00067882 */ /* 0x000fe20000000000 */
[----:B------:R-:W-:Y:S01]  /*4af0*/  BSSY B0, `(.L_x_108) ;  /* 0x00000c7000007945 */ /* 0x000fe20003800000 */
[----:B------:R-:W-:Y:S01]  /*4b00*/  USHF.L.U32 UR6, UR6, UR5, URZ ;  /* 0x0000000506067299 */ /* 0x000fe2000800063f */
[C---:B------:R-:W-:Y:S01]  /*4b10*/  ISETP.NE.AND P2, PT, R5.reuse, RZ, PT ;  /* 0x000000ff0500720c */ /* 0x040fe20003f45270 */
[----:B------:R-:W-:Y:S01]  /*4b20*/  IMAD.MOV.U32 R10, RZ, RZ, 0x1 ;  /* 0x00000001ff0a7424 */ /* 0x000fe200078e00ff */
[----:B------:R-:W-:Y:S01]  /*4b30*/  ISETP.NE.OR P0, PT, R5, RZ, !P0 ;  /* 0x000000ff0500720c */ /* 0x000fe20004705670 */
[----:B------:R-:W-:Y:S01]  /*4b40*/  IMAD.MOV.U32 R3, RZ, RZ, 0x1 ;  /* 0x00000001ff037424 */ /* 0x000fe200078e00ff */
[----:B------:R-:W-:Y:S01]  /*4b50*/  LOP3.LUT R9, R23, 0x2, RZ, 0xfc, !PT ;  /* 0x0000000217097812 */ /* 0x000fe200078efcff */
[----:B------:R-:W-:Y:S01]  /*4b60*/  IMAD.MOV.U32 R8, RZ, RZ, RZ ;  /* 0x000000ffff087224 */ /* 0x000fe200078e00ff */
[----:B------:R-:W-:Y:S01]  /*4b70*/  ULDC UR4, c[0x0][0x600] ;  /* 0x0001800000047ab9 */ /* 0x000fe20000000800 */
[----:B------:R-:W-:Y:S01]  /*4b80*/  UMOV UR7, 0x1 ;  /* 0x0000000100077882 */ /* 0x000fe20000000000 */
[----:B------:R-:W-:-:S02]  /*4b90*/  UIADD3 UR19, UR40, 0x1, URZ ;  /* 0x0000000128137890 */ /* 0x000fc4000fffe03f */
[----:B------:R-:W-:Y:S02]  /*4ba0*/  UIADD3 UR15, UR4, -0x1, URZ ;  /* 0xffffffff040f7890 */ /* 0x000fe4000fffe03f */
[----:B------:R-:W-:Y:S02]  /*4bb0*/  USHF.L.U32 UR17, UR7, UR5, URZ ;  /* 0x0000000507117299 */ /* 0x000fe4000800063f */
[----:B------:R-:W-:Y:S01]  /*4bc0*/  ULOP3.LUT UR16, URZ, UR6, URZ, 0x33, !UPT ;  /* 0x000000063f107292 */ /* 0x000fe2000f8e333f */
[----:B------:R-:W-:Y:S01]  /*4bd0*/  ULDC.64 UR20, c[0x0][0x198] ;  /* 0x0000660000147ab9 */ /* 0x000fe20000000a00 */
[C---:B0-----:R-:W-:Y:S02]  /*4be0*/  IMAD.SHL.U32 R4, R12.reuse, 0x400, RZ ;  /* 0x000004000c047824 */ /* 0x041fe400078e00ff */
[----:B------:R-:W-:-:S03]  /*4bf0*/  IMAD.SHL.U32 R12, R12, 0x20, RZ ;  /* 0x000000200c0c7824 */ /* 0x000fc600078e00ff */
[----:B------:R-:W-:Y:S02]  /*4c00*/  LOP3.LUT R4, R4, 0x400, RZ, 0xc0, !PT ;  /* 0x0000040004047812 */ /* 0x000fe400078ec0ff */
[----:B------:R-:W-:-:S03]  /*4c10*/  LOP3.LUT R12, R12, 0x20, RZ, 0xc0, !PT ;  /* 0x000000200c0c7812 */ /* 0x000fc600078ec0ff */
[----:B------:R-:W-:-:S07]  /*4c20*/  VIADD R11, R4, 0x1c480 ;  /* 0x0001c480040b7836 */ /* 0x000fce0000000000 */
.L_x_120:
[----:B------:R-:W-:-:S03]  /*4c30*/  UMOV UR4, 0xffffffff ;  /* 0xffffffff00047882 */ /* 0x000fc60000000000 */
[----:B------:R-:W-:Y:S05]  /*4c40*/  BRA.DIV UR4, `(.L_x_109) ;  /* 0x0000002e04347947 */ /* 0x000fea000b800000 */
[----:B------:R-:W-:-:S13]  /*4c50*/  ELECT P6, URZ, PT ;  /* 0x00000000003f782f */ /* 0x000fda00038c0000 */
.L_x_185:
[----:B------:R-:W0:Y:S01]  /*4c60*/  LDC R4, c[0x0][0x28c] ;  /* 0x0000a300ff047b82 */ /* 0x000e220000000800 */
[----:B------:R-:W-:Y:S01]  /*4c70*/  BSSY B1, `(.L_x_110) ;  /* 0x0000039000017945 */ /* 0x000fe20003800000 */
[----:B0-----:R-:W-:-:S13]  /*4c80*/  ISETP.LT.OR P6, PT, R4, 0x1, !P6 ;  /* 0x000000010400780c */ /* 0x001fda00077c1670 */
[----:B------:R-:W-:Y:S05]  /*4c90*/  @P6 BRA `(.L_x_111) ;  /* 0x0000000000d86947 */ /* 0x000fea0003800000 */
[----:B------:R-:W-:Y:S02]  /*4ca0*/  IMAD R19, R19, 0x40, R12 ;  /* 0x0000004013137824 */ /* 0x000fe400078e020c */
[----:B------:R-:W-:Y:S02]  /*4cb0*/  IMAD.SHL.U32 R22, R22, 0x40, RZ ;  /* 0x0000004016167824 */ /* 0x000fe400078e00ff */
[----:B------:R-:W-:Y:S02]  /*4cc0*/  IMAD.MOV.U32 R15, RZ, RZ, RZ ;  /* 0x000000ffff0f7224 */ /* 0x000fe400078e00ff */
[----:B------:R-:W-:Y:S02]  /*4cd0*/  IMAD.U32 R20, RZ, RZ, UR19 ;  /* 0x00000013ff147e24 */ /* 0x000fe4000f8e00ff */
[----:B------:R-:W-:Y:S02]  /*4ce0*/  IMAD.MOV.U32 R4, RZ, RZ, R3 ;  /* 0x000000ffff047224 */ /* 0x000fe400078e0003 */
[----:B------:R-:W-:-:S07]  /*4cf0*/  IMAD.MOV.U32 R6, RZ, RZ, R8 ;  /* 0x000000ffff067224 */ /* 0x000fce00078e0008 */
.L_x_115:
[----:B------:R-:W0:Y:S01]  /*4d00*/  S2R R14, SR_CgaCtaId ;  /* 0x00000000000e7919 */ /* 0x000e220000008800 */
[----:B------:R-:W-:Y:S01]  /*4d10*/  MOV R5, 0x400 ;  /* 0x0000040000057802 */ /* 0x000fe20000000f00 */
[----:B------:R-:W1:Y:S03]  /*4d20*/  @!P2 LDC R7, c[0x0][0x500] ;  /* 0x00014000ff07ab82 */ /* 0x000e660000000800 */
[----:B0-----:R-:W-:Y:S02]  /*4d30*/  LEA R13, R14, R5, 0x18 ;  /* 0x000000050e0d7211 */ /* 0x001fe400078ec0ff */
[----:B------:R-:W-:-:S03]  /*4d40*/  SHF.L.U32 R5, R4, 0x1f, RZ ;  /* 0x0000001f04057819 */ /* 0x000fc600000006ff */
[----:B------:R-:W-:-:S04]  /*4d50*/  IMAD R14, R6, 0x8, R13 ;  /* 0x00000008060e7824 */ /* 0x000fc800078e020d */
[----:B------:R-:W0:Y:S02]  /*4d60*/  SYNCS.PHASECHK.TRANS64.TRYWAIT P1, [R14+URZ+0x1c0], R5 ;  /* 0x0001c0050e0075a7 */ /* 0x000e24000802017f */
[----:B01----:R-:W-:Y:S05]  /*4d70*/  @!P1 BRA `(.L_x_112) ;  /* 0x0000002c00089947 */ /* 0x003fea0003800000 */
.L_x_186:
[----:B0-----:R-:W-:Y:S01]  /*4d80*/  PRMT R5, R9, 0x9910, RZ ;  /* 0x0000991009057816 */ /* 0x001fe200000000ff */
[----:B------:R0:W-:Y:S03]  /*4d90*/  @!P2 SYNCS.ARRIVE.TRANS64 RZ, [R14+URZ], R7 ;  /* 0x000000070effa9a7 */ /* 0x0001e6000800003f */
[----:B------:R-:W-:-:S13]  /*4da0*/  ISETP.NE.AND P1, PT, R5, 0x2, PT ;  /* 0x000000020500780c */ /* 0x000fda0003f25270 */
[----:B0-----:R-:W-:Y:S05]  /*4db0*/  @P1 BRA `(.L_x_113) ;  /* 0x0000000000041947 */ /* 0x001fea0003800000 */
[----:B------:R-:W-:Y:S01]  /*4dc0*/  BPT.TRAP 0x1 ;  /* 0x000000040000795c */ /* 0x000fe20000300000 */
.L_x_113:
[----:B------:R-:W-:Y:S05]  /*4dd0*/  @P0 BRA `(.L_x_114) ;  /* 0x0000000000040947 */ /* 0x000fea0003800000 */
[----:B------:R-:W-:Y:S01]  /*4de0*/  BPT.TRAP 0x1 ;  /* 0x000000040000795c */ /* 0x000fe20000300000 */
.L_x_114:
[----:B------:R-:W-:Y:S01]  /*4df0*/  R2UR UR13, R13 ;  /* 0x000000000d0d72ca */ /* 0x000fe200000e0000 */
[----:B------:R-:W-:Y:S01]  /*4e00*/  IMAD R13, R6, 0x800, R13 ;  /* 0x00000800060d7824 */ /* 0x000fe200078e020d */
[----:B------:R-:W-:Y:S01]  /*4e10*/  R2UR UR9, R14 ;  /* 0x000000000e0972ca */ /* 0x000fe200000e0000 */
[----:B------:R-:W-:Y:S01]  /*4e20*/  IMAD R5, R6, 0x800, R11 ;  /* 0x0000080006057824 */ /* 0x000fe200078e020b */
[----:B------:R-:W-:Y:S01]  /*4e30*/  UIADD3 UR4, UP0, UR20, 0xf0, URZ ;  /* 0x000000f014047890 */ /* 0x000fe2000ff1e03f */
[----:B------:R-:W-:Y:S01]  /*4e40*/  VIADD R20, R20, 0xffffffff ;  /* 0xffffffff14147836 */ /* 0x000fe20000000000 */
[----:B------:R-:W-:Y:S01]  /*4e50*/  R2UR UR5, R13 ;  /* 0x000000000d0572ca */ /* 0x000fe200000e0000 */
[----:B------:R-:W-:Y:S01]  /*4e60*/  UIADD3 UR22, UP1, UR20, 0x1f0, URZ ;  /* 0x000001f014167890 */ /* 0x000fe2000ff3e03f */
[----:B------:R-:W-:Y:S01]  /*4e70*/  R2UR UR8, R5 ;  /* 0x00000000050872ca */ /* 0x000fe200000e0000 */
[----:B------:R-:W-:Y:S01]  /*4e80*/  VIADD R6, R6, 0x1 ;  /* 0x0000000106067836 */ /* 0x000fe20000000000 */
[----:B------:R-:W-:Y:S01]  /*4e90*/  R2UR UR11, R22 ;  /* 0x00000000160b72ca */ /* 0x000fe200000e0000 */
[----:B------:R-:W-:Y:S01]  /*4ea0*/  UIADD3.X UR23, URZ, UR21, URZ, UP1, !UPT ;  /* 0x000000153f177290 */ /* 0x000fe20008ffe43f */
[----:B------:R-:W-:Y:S01]  /*4eb0*/  R2UR UR10, R15 ;  /* 0x000000000f0a72ca */ /* 0x000fe200000e0000 */
[----:B------:R-:W-:Y:S01]  /*4ec0*/  UMOV UR6, 0x0 ;  /* 0x0000000000067882 */ /* 0x000fe20000000000 */
[----:B------:R-:W-:Y:S01]  /*4ed0*/  R2UR UR12, R18 ;  /* 0x00000000120c72ca */ /* 0x000fe200000e0000 */
[----:B------:R-:W-:Y:S01]  /*4ee0*/  UMOV UR7, 0x10000000 ;  /* 0x1000000000077882 */ /* 0x000fe20000000000 */
[----:B------:R-:W-:Y:S01]  /*4ef0*/  R2UR UR18, R19 ;  /* 0x00000000131272ca */ /* 0x000fe200000e0000 */
[----:B------:R-:W-:Y:S01]  /*4f00*/  UMOV UR24, 0x30000 ;  /* 0x0003000000187882 */ /* 0x000fe20000000000 */
[----:B------:R-:W-:Y:S01]  /*4f10*/  ISETP.GT.AND P3, PT, R20, 0x1, PT ;  /* 0x000000011400780c */ /* 0x000fe20003f64270 */
[----:B------:R-:W-:Y:S01]  /*4f20*/  UIADD3 UR14, UR5, 0x480, URZ ;  /* 0x00000480050e7890 */ /* 0x000fe2000fffe03f */
[----:B------:R-:W-:Y:S01]  /*4f30*/  ISETP.NE.AND P1, PT, R6, 0x38, PT ;  /* 0x000000380600780c */ /* 0x000fe20003f25270 */
[----:B------:R-:W-:Y:S01]  /*4f40*/  UIADD3.X UR5, URZ, UR21, URZ, UP0, !UPT ;  /* 0x000000153f057290 */ /* 0x000fe200087fe43f */
[----:B------:R-:W-:Y:S01]  /*4f50*/  VIADD R15, R15, 0x20 ;  /* 0x000000200f0f7836 */ /* 0x000fe20000000000 */
[----:B------:R-:W-:Y:S01]  /*4f60*/  UIADD3 UR13, UR13, UR8, URZ ;  /* 0x000000080d0d7290 */ /* 0x000fe2000fffe03f */
[----:B------:R-:W-:-:S02]  /*4f70*/  SEL R5, RZ, 0x1, P1 ;  /* 0x00000001ff057807 */ /* 0x000fc40000800000 */
[----:B------:R-:W-:Y:S01]  /*4f80*/  UMOV UR8, UR14 ;  /* 0x0000000e00087c82 */ /* 0x000fe20008000000 */
[----:B------:R-:W-:Y:S02]  /*4f90*/  SEL R6, R6, RZ, P1 ;  /* 0x000000ff06067207 */ /* 0x000fe40000800000 */
[----:B------:R-:W-:Y:S01]  /*4fa0*/  LOP3.LUT R4, R4, R5, RZ, 0x3c, !PT ;  /* 0x0000000504047212 */ /* 0x000fe200078e3cff */
[----:B------:R0:W-:Y:S02]  /*4fb0*/  UTMALDG.3D [UR8], [UR4], desc[UR6] ;  /* 0x00000608040075b4 */ /* 0x0001e40008011000 */
[----:B0-----:R-:W-:Y:S01]  /*4fc0*/  UMOV UR11, UR18 ;  /* 0x00000012000b7c82 */ /* 0x001fe20008000000 */
[----:B------:R-:W-:Y:S02]  /*4fd0*/  UMOV UR8, UR13 ;  /* 0x0000000d00087c82 */ /* 0x000fe40008000000 */
[----:B------:R0:W-:Y:S02]  /*4fe0*/  UTMALDG.3D.MULTICAST [UR8], [UR22], UR24, desc[UR6] ;  /* 0x00000608160073b4 */ /* 0x0001e40008011818 */
[----:B0-----:R-:W-:Y:S05]  /*4ff0*/  @P3 BRA `(.L_x_115) ;  /* 0xfffffffc00403947 */ /* 0x001fea000383ffff */
.L_x_111:
[----:B------:R-:W-:Y:S05]  /*5000*/  BSYNC B1 ;  /* 0x0000000000017941 */ /* 0x000fea0003800000 */
.L_x_110:
[----:B------:R-:W2:Y:S01]  /*5010*/  LDL.64 R24, [R1] ;  /* 0x0000000001187983 */ /* 0x000ea20000100a00 */
[----:B------:R-:W-:Y:S01]  /*5020*/  LOP3.LUT P4, RZ, R10, 0xff, RZ, 0xc0, !PT ;  /* 0x000000ff0aff7812 */ /* 0x000fe2000788c0ff */
[----:B------:R-:W-:Y:S01]  /*5030*/  VIADD R7, R8, UR40 ;  /* 0x0000002808077c36 */ /* 0x000fe20008000000 */
[----:B------:R-:W-:Y:S01]  /*5040*/  ULDC.64 UR4, c[0x0][0x650] ;  /* 0x0001940000047ab9 */ /* 0x000fe20000000a00 */
[----:B------:R-:W-:Y:S01]  /*5050*/  IMAD.U32 R6, RZ, RZ, UR40 ;  /* 0x00000028ff067e24 */ /* 0x000fe2000f8e00ff */
[----:B------:R-:W-:Y:S01]  /*5060*/  UISETP.GE.U32.AND UP0, UPT, UR40, 0x38, UPT ;  /* 0x000000382800788c */ /* 0x000fe2000bf06070 */
[----:B------:R-:W-:Y:S01]  /*5070*/  BSSY B1, `(.L_x_116) ;  /* 0x000006c000017945 */ /* 0x000fe20003800000 */
[----:B------:R-:W-:Y:S01]  /*5080*/  ISETP.GT.U32.AND P1, PT, R7, 0x37, PT ;  /* 0x000000370700780c */ /* 0x000fe20003f24070 */
[----:B------:R-:W-:Y:S01]  /*5090*/  IMAD.MOV.U32 R22, RZ, RZ, -0x1 ;  /* 0xffffffffff167424 */ /* 0x000fe200078e00ff */
[----:B------:R-:W-:Y:S01]  /*50a0*/  PRMT R10, RZ, 0x7610, R10 ;  /* 0x00007610ff0a7816 */ /* 0x000fe2000000000a */
[----:B------:R-:W-:Y:S01]  /*50b0*/  IMAD.MOV.U32 R19, RZ, RZ, -0x1 ;  /* 0xffffffffff137424 */ /* 0x000fe200078e00ff */
[----:B------:R-:W-:Y:S01]  /*50c0*/  ISETP.LT.U32.AND P1, PT, R6, 0x38, P1 ;  /* 0x000000380600780c */ /* 0x000fe20000f21070 */
[----:B------:R-:W-:Y:S01]  /*50d0*/  IMAD.MOV.U32 R18, RZ, RZ, -0x1 ;  /* 0xffffffffff127424 */ /* 0x000fe200078e00ff */
[----:B------:R-:W-:Y:S01]  /*50e0*/  PLOP3.LUT P3, PT, PT, PT, UP0, 0x80, 0x0 ;  /* 0x000000000000781c */ /* 0x000fe20003f6f008 */
[----:B------:R-:W0:Y:S01]  /*50f0*/  @P4 S2R R5, SR_CgaCtaId ;  /* 0x0000000000054919 */ /* 0x000e220000008800 */
[----:B------:R-:W-:-:S02]  /*5100*/  @P4 MOV R4, 0x400 ;  /* 0x0000040000044802 */ /* 0x000fc40000000f00 */
[----:B------:R-:W-:-:S04]  /*5110*/  SEL R6, RZ, 0x1, !P1 ;  /* 0x00000001ff067807 */ /* 0x000fc80004800000 */
[----:B------:R-:W-:Y:S02]  /*5120*/  LOP3.LUT R3, R3, R6, RZ, 0x3c, !PT ;  /* 0x0000000603037212 */ /* 0x000fe400078e3cff */
[----:B0-----:R-:W-:-:S04]  /*5130*/  @P4 LEA R4, R5, R4, 0x18 ;  /* 0x0000000405044211 */ /* 0x001fc800078ec0ff */
[----:B------:R0:W-:Y:S02]  /*5140*/  @P4 SYNCS.ARRIVE.TRANS64.A1T0 RZ, [R4+URZ+0x3b8], RZ ;  /* 0x0003b8ff04ff49a7 */ /* 0x0001e4000810003f */
[----:B0-----:R-:W-:-:S05]  /*5150*/  SHF.R.U32.HI R4, RZ, 0x3, R7 ;  /* 0x00000003ff047819 */ /* 0x001fca0000011607 */
[----:B------:R-:W-:-:S04]  /*5160*/  IMAD.WIDE.U32 R4, R4, 0x24924925, RZ ;  /* 0x2492492504047825 */ /* 0x000fc800078e00ff */
[----:B------:R-:W-:Y:S01]  /*5170*/  IMAD R8, R5, -0x38, R7 ;  /* 0xffffffc805087824 */ /* 0x000fe200078e0207 */
[----:B------:R-:W-:Y:S02]  /*5180*/  @P3 LOP3.LUT R3, R3, 0x1, R5, 0x78, !PT ;  /* 0x0000000103033812 */ /* 0x000fe400078e7805 */
[----:B------:R-:W-:Y:S02]  /*5190*/  PRMT R4, RZ, 0x7610, R4 ;  /* 0x00007610ff047816 */ /* 0x000fe40000000004 */
[----:B--2---:R-:W-:-:S04]  /*51a0*/  IADD3 R16, P4, R16, R24, RZ ;  /* 0x0000001810107210 */ /* 0x004fc80007f9e0ff */
[----:B------:R-:W-:Y:S01]  /*51b0*/  ISETP.GE.U32.AND P1, PT, R16, UR4, PT ;  /* 0x0000000410007c0c */ /* 0x000fe2000bf26070 */
[----:B------:R-:W-:-:S05]  /*51c0*/  IMAD.X R17, R17, 0x1, R0, P4 ;  /* 0x0000000111117824 */ /* 0x000fca00020e0600 */
[----:B------:R-:W-:-:S13]  /*51d0*/  ISETP.GE.U32.AND.EX P1, PT, R17, UR5, PT, P1 ;  /* 0x0000000511007c0c */ /* 0x000fda000bf26110 */
[----:B------:R-:W-:Y:S05]  /*51e0*/  @P1 BRA `(.L_x_117) ;  /* 0x0000000400501947 */ /* 0x000fea0003800000 */
[----:B------:R-:W0:Y:S01]  /*51f0*/  S2R R13, SR_CTAID.X ;  /* 0x00000000000d7919 */ /* 0x000e220000002500 */
[----:B------:R-:W-:Y:S01]  /*5200*/  ULDC.64 UR4, c[0x0][0x628] ;  /* 0x00018a0000047ab9 */ /* 0x000fe20000000a00 */
[----:B------:R-:W-:Y:S01]  /*5210*/  ULDC UR7, c[0x0][0x630] ;  /* 0x00018c0000077ab9 */ /* 0x000fe20000000800 */
[----:B------:R-:W-:Y:S01]  /*5220*/  ISETP.NE.U32.AND P1, PT, RZ, UR4, PT ;  /* 0x00000004ff007c0c */ /* 0x000fe2000bf25070 */
[----:B------:R-:W1:Y:S01]  /*5230*/  S2R R14, SR_CTAID.Y ;  /* 0x00000000000e7919 */ /* 0x000e620000002600 */
[----:B------:R-:W-:Y:S01]  /*5240*/  ULDC UR8, c[0x0][0x150] ;  /* 0x0000540000087ab9 */ /* 0x000fe20000000800 */
[----:B------:R-:W-:Y:S01]  /*5250*/  IMAD.MOV.U32 R4, RZ, RZ, R16 ;  /* 0x000000ffff047224 */ /* 0x000fe200078e0010 */
[----:B------:R-:W-:Y:S01]  /*5260*/  ISETP.NE.AND.EX P1, PT, RZ, UR5, PT, P1 ;  /* 0x00000005ff007c0c */ /* 0x000fe2000bf25310 */
[----:B------:R-:W-:Y:S01]  /*5270*/  IMAD.MOV.U32 R5, RZ, RZ, R17 ;  /* 0x000000ffff057224 */ /* 0x000fe200078e0011 */
[----:B0-----:R-:W-:-:S11]  /*5280*/  I2FP.F32.U32 R19, R13 ;  /* 0x0000000d00137245 */ /* 0x001fd60000201000 */
[----:B------:R-:W-:Y:S05]  /*5290*/  @!P1 BRA `(.L_x_118) ;  /* 0x0000000000289947 */ /* 0x000fea0003800000 */
[----:B------:R-:W-:Y:S02]  /*52a0*/  ULDC UR6, c[0x0][0x634] ;  /* 0x00018d0000067ab9 */ /* 0x000fe40000000800 */
[----:B------:R-:W-:-:S05]  /*52b0*/  IADD3 R5, P1, R16, UR6, RZ ;  /* 0x0000000610057c10 */ /* 0x000fca000ff3e0ff */
[----:B------:R-:W-:-:S04]  /*52c0*/  IMAD.X R15, RZ, RZ, R17, P1 ;  /* 0x000000ffff0f7224 */ /* 0x000fc800008e0611 */
[----:B------:R-:W-:-:S04]  /*52d0*/  IMAD.WIDE.U32 R6, R15, UR4, RZ ;  /* 0x000000040f067c25 */ /* 0x000fc8000f8e00ff */
[----:B------:R-:W-:-:S04]  /*52e0*/  IMAD.WIDE.U32 R6, P1, R5, UR5, R6 ;  /* 0x0000000505067c25 */ /* 0x000fc8000f820006 */
[----:B------:R-:W-:-:S04]  /*52f0*/  IMAD.WIDE.U32 R4, R5, UR4, RZ ;  /* 0x0000000405047c25 */ /* 0x000fc8000f8e00ff */
[----:B------:R-:W-:Y:S01]  /*5300*/  IMAD.MOV.U32 R4, RZ, RZ, R7 ;  /* 0x000000ffff047224 */ /* 0x000fe200078e0007 */
[----:B------:R-:W-:Y:S01]  /*5310*/  IADD3 RZ, P3, R5, R6, RZ ;  /* 0x0000000605ff7210 */ /* 0x000fe20007f7e0ff */
[----:B------:R-:W-:-:S04]  /*5320*/  IMAD.X R5, RZ, RZ, RZ, P1 ;  /* 0x000000ffff057224 */ /* 0x000fc800008e06ff */
[----:B------:R-:W-:-:S08]  /*5330*/  IMAD.WIDE.U32.X R4, R15, UR5, R4, P3 ;  /* 0x000000050f047c25 */ /* 0x000fd000098e0404 */
.L_x_118:
[--C-:B------:R-:W-:Y:S01]  /*5340*/  SHF.R.U64 R18, R4, UR7, R5.reuse ;  /* 0x0000000704127c19 */ /* 0x100fe20008001205 */
[----:B------:R-:W-:Y:S01]  /*5350*/  FMUL R19, R19, UR8 ;  /* 0x0000000813137c20 */ /* 0x000fe20008400000 */
[----:B------:R-:W-:Y:S01]  /*5360*/  SHF.R.U32.HI R4, RZ, UR7, R5 ;  /* 0x00000007ff047c19 */ /* 0x000fe20008011605 */
[----:B------:R-:W0:Y:S01]  /*5370*/  LDC R6, c[0x0][0x144] ;  /* 0x00005100ff067b82 */ /* 0x000e220000000800 */
[----:B------:R-:W-:Y:S01]  /*5380*/  IADD3 R5, P1, RZ, -R18, RZ ;  /* 0x80000012ff057210 */ /* 0x000fe20007f3e0ff */
[----:B------:R-:W-:Y:S01]  /*5390*/  ULDC UR6, c[0x0][0x154] ;  /* 0x0000550000067ab9 */ /* 0x000fe20000000800 */
[----:B-1----:R-:W-:Y:S01]  /*53a0*/  I2FP.F32.U32 R7, R14 ;  /* 0x0000000e00077245 */ /* 0x002fe20000201000 */
[----:B------:R-:W1:Y:S01]  /*53b0*/  F2I.U32.TRUNC.NTZ R19, R19 ;  /* 0x0000001300137305 */ /* 0x000e62000020f000 */
[----:B------:R-:W-:Y:S01]  /*53c0*/  ULDC.64 UR4, c[0x0][0x620] ;  /* 0x0001880000047ab9 */ /* 0x000fe20000000a00 */
[----:B------:R-:W-:Y:S01]  /*53d0*/  IMAD.X R4, RZ, RZ, ~R4, P1 ;  /* 0x000000ffff047224 */ /* 0x000fe200008e0e04 */
[----:B------:R-:W-:Y:S01]  /*53e0*/  ISETP.NE.AND P4, PT, R2, 0x1, PT ;  /* 0x000000010200780c */ /* 0x000fe20003f85270 */
[----:B------:R-:W-:Y:S01]  /*53f0*/  FMUL R20, R7, UR6 ;  /* 0x0000000607147c20 */ /* 0x000fe20008400000 */
[----:B------:R-:W2:Y:S01]  /*5400*/  LDC R21, c[0x0][0x148] ;  /* 0x00005200ff157b82 */ /* 0x000ea20000000800 */
[----:B------:R-:W-:Y:S01]  /*5410*/  IMAD R4, R4, UR4, RZ ;  /* 0x0000000404047c24 */ /* 0x000fe2000f8e02ff */
[----:B------:R-:W-:-:S02]  /*5420*/  ULDC.64 UR6, c[0x0][0x640] ;  /* 0x0001900000067ab9 */ /* 0x000fc40000000a00 */
[----:B------:R-:W-:Y:S01]  /*5430*/  ISETP.NE.U32.AND P1, PT, RZ, UR6, PT ;  /* 0x00000006ff007c0c */ /* 0x000fe2000bf25070 */
[----:B------:R-:W3:Y:S01]  /*5440*/  F2I.U32.TRUNC.NTZ R20, R20 ;  /* 0x0000001400147305 */ /* 0x000ee2000020f000 */
[C---:B------:R-:W-:Y:S02]  /*5450*/  IMAD R7, R5.reuse, UR5, R4 ;  /* 0x0000000505077c24 */ /* 0x040fe4000f8e0204 */
[----:B------:R-:W-:Y:S01]  /*5460*/  IMAD.WIDE.U32 R4, R5, UR4, R16 ;  /* 0x0000000405047c25 */ /* 0x000fe2000f8e0010 */
[----:B------:R-:W-:Y:S01]  /*5470*/  ULDC UR4, c[0x0][0x618] ;  /* 0x0001860000047ab9 */ /* 0x000fe20000000800 */
[----:B------:R-:W-:Y:S02]  /*5480*/  ISETP.NE.AND.EX P1, PT, RZ, UR7, PT, P1 ;  /* 0x00000007ff007c0c */ /* 0x000fe4000bf25310 */
[----:B------:R-:W-:Y:S02]  /*5490*/  IMAD.IADD R5, R5, 0x1, R7 ;  /* 0x0000000105057824 */ /* 0x000fe400078e0207 */
[----:B-1----:R-:W-:-:S03]  /*54a0*/  IMAD.MOV R19, RZ, RZ, -R19 ;  /* 0x000000ffff137224 */ /* 0x002fc600078e0a13 */
[----:B------:R-:W-:Y:S01]  /*54b0*/  SHF.R.U64 R15, R4, UR4, R5 ;  /* 0x00000004040f7c19 */ /* 0x000fe20008001205 */
[----:B0-----:R-:W-:Y:S01]  /*54c0*/  IMAD R13, R6, R19, R13 ;  /* 0x00000013060d7224 */ /* 0x001fe200078e020d */
[----:B------:R-:W-:Y:S01]  /*54d0*/  SHF.R.U32.HI R4, RZ, UR4, R5 ;  /* 0x00000004ff047c19 */ /* 0x000fe20008011605 */
[----:B------:R-:W-:Y:S01]  /*54e0*/  ULDC UR4, c[0x0][0x608] ;  /* 0x0001820000047ab9 */ /* 0x000fe20000000800 */
[----:B---3--:R-:W-:Y:S02]  /*54f0*/  IMAD.MOV R6, RZ, RZ, -R20 ;  /* 0x000000ffff067224 */ /* 0x008fe400078e0a14 */
[--C-:B------:R-:W-:Y:S02]  /*5500*/  SHF.R.U64 R20, R15, UR4, R4.reuse ;  /* 0x000000040f147c19 */ /* 0x100fe40008001204 */
[----:B------:R-:W-:Y:S01]  /*5510*/  SHF.R.U32.HI R5, RZ, UR4, R4 ;  /* 0x00000004ff057c19 */ /* 0x000fe20008011604 */
[----:B------:R-:W-:Y:S01]  /*5520*/  ULDC UR4, c[0x0][0x658] ;  /* 0x0001960000047ab9 */ /* 0x000fe20000000800 */
[----:B--2---:R-:W-:-:S02]  /*5530*/  @P4 IMAD R13, R21, R6, R14 ;  /* 0x00000006150d4224 */ /* 0x004fc400078e020e */
[--C-:B------:R-:W-:Y:S02]  /*5540*/  SHF.R.U64 R14, R20, UR4, R5.reuse ;  /* 0x00000004140e7c19 */ /* 0x100fe40008001205 */
[----:B------:R-:W-:-:S03]  /*5550*/  SHF.R.U32.HI R19, RZ, UR4, R5 ;  /* 0x00000004ff137c19 */ /* 0x000fc60008011605 */
[----:B------:R-:W-:Y:S02]  /*5560*/  IMAD.MOV.U32 R6, RZ, RZ, R14 ;  /* 0x000000ffff067224 */ /* 0x000fe400078e000e */
[----:B------:R-:W-:Y:S01]  /*5570*/  IMAD.MOV.U32 R5, RZ, RZ, R19 ;  /* 0x000000ffff057224 */ /* 0x000fe200078e0013 */
[----:B------:R-:W-:Y:S06]  /*5580*/  @!P1 BRA `(.L_x_119) ;  /* 0x00000000002c9947 */ /* 0x000fec0003800000 */
        /* <DEDUP_REMOVED lines=9> */
[----:B------:R-:W-:-:S04]  /*5620*/  IMAD.WIDE.U32.X R4, R19, UR7, R4, P3 ;  /* 0x0000000713047c25 */ /* 0x000fc800098e0404 */
[----:B------:R-:W-:-:S07]  /*5630*/  IMAD.MOV.U32 R6, RZ, RZ, R4 ;  /* 0x000000ffff067224 */ /* 0x000fce00078e0004 */
.L_x_119:
[----:B------:R-:W-:Y:S01]  /*5640*/  ULDC UR4, c[0x0][0x648] ;  /* 0x0001920000047ab9 */ /* 0x000fe20000000800 */
[----:B------:R-:W-:Y:S01]  /*5650*/  LOP3.LUT R4, R20, UR16, RZ, 0xc0, !PT ;  /* 0x0000001014047c12 */ /* 0x000fe2000f8ec0ff */
[----:B------:R-:W-:Y:S01]  /*5660*/  ULDC UR5, c[0x0][0x610] ;  /* 0x0001840000057ab9 */ /* 0x000fe20000000800 */
[----:B------:R-:W-:Y:S01]  /*5670*/  SHF.R.U64 R5, R6, UR4, R5 ;  /* 0x0000000406057c19 */ /* 0x000fe20008001205 */
[----:B------:R-:W-:Y:S01]  /*5680*/  ULDC UR4, c[0x0][0x638] ;  /* 0x00018e0000047ab9 */ /* 0x000fe20000000800 */
[----:B------:R-:W-:-:S03]  /*5690*/  LOP3.LUT R15, R15, UR15, RZ, 0xc0, !PT ;  /* 0x0000000f0f0f7c12 */ /* 0x000fc6000f8ec0ff */
[----:B------:R-:W-:Y:S02]  /*56a0*/  IMAD.MOV R7, RZ, RZ, -R5 ;  /* 0x000000ffff077224 */ /* 0x000fe400078e0a05 */
[----:B------:R-:W-:Y:S02]  /*56b0*/  IMAD R4, R5, UR17, R4 ;  /* 0x0000001105047c24 */ /* 0x000fe4000f8e0204 */
[----:B------:R-:W-:Y:S01]  /*56c0*/  IMAD R14, R7, UR4, R14 ;  /* 0x00000004070e7c24 */ /* 0x000fe2000f8e020e */
[----:B------:R-:W-:Y:S01]  /*56d0*/  ULDC UR4, c[0x0][0x600] ;  /* 0x0001800000047ab9 */ /* 0x000fe20000000800 */
[----:B------:R-:W-:Y:S02]  /*56e0*/  IMAD R13, R4, UR5, R13 ;  /* 0x00000005040d7c24 */ /* 0x000fe4000f8e020d */
[----:B------:R-:W-:Y:S02]  /*56f0*/  IMAD R14, R14, UR4, R15 ;  /* 0x000000040e0e7c24 */ /* 0x000fe4000f8e020f */
[----:B------:R-:W-:-:S03]  /*5700*/  IMAD.MOV.U32 R4, RZ, RZ, 0x1 ;  /* 0x00000001ff047424 */ /* 0x000fc600078e00ff */
[----:B------:R-:W-:Y:S02]  /*5710*/  SEL R19, R14, R13, !P4 ;  /* 0x0000000d0e137207 */ /* 0x000fe40006000000 */
[----:B------:R-:W-:-:S07]  /*5720*/  SEL R22, R13, R14, !P4 ;  /* 0x0000000e0d167207 */ /* 0x000fce0006000000 */
.L_x_117:
[----:B------:R-:W-:Y:S05]  /*5730*/  BSYNC B1 ;  /* 0x0000000000017941 */ /* 0x000fea0003800000 */
.L_x_116:
[----:B------:R-:W-:-:S13]  /*5740*/  LOP3.LUT P1, RZ, R4, 0xff, RZ, 0xc0, !PT ;  /* 0x000000ff04ff7812 */ /* 0x000fda000782c0ff */
[----:B------:R-:W-:Y:S05]  /*5750*/  @P1 BRA `(.L_x_120) ;  /* 0xfffffff400341947 */ /* 0x000fea000383ffff */
[----:B------:R-:W-:Y:S05]  /*5760*/  BSYNC B0 ;  /* 0x0000000000007941 */ /* 0x000fea0003800000 */
.L_x_108:
[----:B------:R-:W-:-:S03]  /*5770*/  UMOV UR4, 0xffffffff ;  /* 0xffffffff00047882 */ /* 0x000fc60000000000 */
[----:B------:R-:W-:Y:S05]  /*5780*/  BRA.DIV UR4, `(.L_x_121) ;  /* 0x0000002204987947 */ /* 0x000fea000b800000 */
[----:B------:R-:W-:-:S13]  /*5790*/  ELECT P6, URZ, PT ;  /* 0x00000000003f782f */ /* 0x000fda00038c0000 */
.L_x_189:
[----:B------:R-:W-:Y:S04]  /*57a0*/  BSSY B0, `(.L_x_122) ;  /* 0x00001ff000007945 */ /* 0x000fe80003800000 */
[----:B------:R-:W-:Y:S05]  /*57b0*/  @!P6 BRA `(.L_x_123) ;  /* 0x0000001c00f4e947 */ /* 0x000fea0003800000 */
[----:B------:R-:W-:-:S04]  /*57c0*/  LOP3.LUT R23, R23, 0x2, RZ, 0xfc, !PT ;  /* 0x0000000217177812 */ /* 0x000fc800078efcff */
[----:B------:R-:W-:-:S13]  /*57d0*/  ISETP.NE.AND P0, PT, R23, 0x3, PT ;  /* 0x000000031700780c */ /* 0x000fda0003f05270 */
[----:B------:R-:W-:Y:S05]  /*57e0*/  @!P0 BRA `(.L_x_124) ;  /* 0x0000000000048947 */ /* 0x000fea0003800000 */
[----:B------:R-:W-:Y:S01]  /*57f0*/  BPT.TRAP 0x1 ;  /* 0x000000040000795c */ /* 0x000fe20000300000 */
.L_x_124:
[----:B------:R-:W0:Y:S01]  /*5800*/  S2R R5, SR_CgaCtaId ;  /* 0x0000000000057919 */ /* 0x000e220000008800 */
[----:B------:R-:W-:Y:S02]  /*5810*/  MOV R0, 0x400 ;  /* 0x0000040000007802 */ /* 0x000fe40000000f00 */
[----:B------:R-:W-:Y:S02]  /*5820*/  SHF.L.U32 R2, R3, 0x1f, RZ ;  /* 0x0000001f03027819 */ /* 0x000fe400000006ff */
[----:B0-----:R-:W-:-:S05]  /*5830*/  LEA R5, R5, R0, 0x18 ;  /* 0x0000000005057211 */ /* 0x001fca00078ec0ff */
[----:B------:R-:W-:-:S04]  /*5840*/  VIADD R5, R5, 0x1c0 ;  /* 0x000001c005057836 */ /* 0x000fc80000000000 */
[C---:B------:R-:W-:Y:S02]  /*5850*/  IMAD R7, R8.reuse, 0x8, R5 ;  /* 0x0000000808077824 */ /* 0x040fe400078e0205 */
[----:B------:R-:W-:Y:S02]  /*5860*/  VIADD R8, R8, 0x1 ;  /* 0x0000000108087836 */ /* 0x000fe40000000000 */
[----:B------:R-:W0:Y:S03]  /*5870*/  SYNCS.PHASECHK.TRANS64.TRYWAIT P0, [R7+URZ], R2 ;  /* 0x00000002070075a7 */ /* 0x000e26000800017f */
[----:B------:R-:W-:-:S04]  /*5880*/  ISETP.NE.AND P1, PT, R8, 0x38, PT ;  /* 0x000000380800780c */ /* 0x000fc80003f25270 */
[----:B------:R-:W-:Y:S02]  /*5890*/  SEL R0, RZ, 0x1, P1 ;  /* 0x00000001ff007807 */ /* 0x000fe40000800000 */
[----:B------:R-:W-:Y:S02]  /*58a0*/  SEL R8, R8, RZ, P1 ;  /* 0x000000ff08087207 */ /* 0x000fe40000800000 */
[----:B------:R-:W-:-:S03]  /*58b0*/  LOP3.LUT R9, R3, R0, RZ, 0x3c, !PT ;  /* 0x0000000003097212 */ /* 0x000fc600078e3cff */
[----:B------:R-:W-:Y:S01]  /*58c0*/  IMAD R6, R8, 0x8, R5 ;  /* 0x0000000808067824 */ /* 0x000fe200078e0205 */
[----:B------:R-:W-:Y:S01]  /*58d0*/  SHF.L.U32 R3, R9, 0x1f, RZ ;  /* 0x0000001f09037819 */ /* 0x000fe200000006ff */
[----:B0-----:R-:W-:Y:S06]  /*58e0*/  @!P0 BRA `(.L_x_125) ;  /* 0x0000002000608947 */ /* 0x001fec0003800000 */
.L_x_190:
[----:B------:R-:W1:Y:S01]  /*58f0*/  SYNCS.PHASECHK.TRANS64.TRYWAIT P0, [R6+URZ], R3 ;  /* 0x00000003060075a7 */ /* 0x000e62000800017f */
[----:B------:R-:W-:-:S05]  /*5900*/  VIADD R0, R8, 0x1 ;  /* 0x0000000108007836 */ /* 0x000fca0000000000 */
[----:B------:R-:W-:-:S04]  /*5910*/  ISETP.NE.AND P1, PT, R0, 0x38, PT ;  /* 0x000000380000780c */ /* 0x000fc80003f25270 */
[----:B0-----:R-:W-:Y:S02]  /*5920*/  SEL R2, RZ, 0x1, P1 ;  /* 0x00000001ff027807 */ /* 0x001fe40000800000 */
[----:B------:R-:W-:Y:S02]  /*5930*/  SEL R0, R0, RZ, P1 ;  /* 0x000000ff00007207 */ /* 0x000fe40000800000 */
[----:B------:R-:W-:-:S03]  /*5940*/  LOP3.LUT R9, R9, R2, RZ, 0x3c, !PT ;  /* 0x0000000209097212 */ /* 0x000fc600078e3cff */
[----:B------:R-:W-:Y:S01]  /*5950*/  IMAD R7, R0, 0x8, R5 ;  /* 0x0000000800077824 */ /* 0x000fe200078e0205 */
[----:B------:R-:W-:Y:S01]  /*5960*/  SHF.L.U32 R4, R9, 0x1f, RZ ;  /* 0x0000001f09047819 */ /* 0x000fe200000006ff */
[----:B-1----:R-:W-:Y:S06]  /*5970*/  @!P0 BRA `(.L_x_126) ;  /* 0x0000002000508947 */ /* 0x002fec0003800000 */
.L_x_191:
[----:B------:R-:W1:Y:S01]  /*5980*/  SYNCS.PHASECHK.TRANS64.TRYWAIT P0, [R7+URZ], R4 ;  /* 0x00000004070075a7 */ /* 0x000e62000800017f */
[----:B------:R-:W-:-:S05]  /*5990*/  VIADD R0, R0, 0x1 ;  /* 0x0000000100007836 */ /* 0x000fca0000000000 */
[----:B------:R-:W-:-:S04]  /*59a0*/  ISETP.NE.AND P1, PT, R0, 0x38, PT ;  /* 0x000000380000780c */ /* 0x000fc80003f25270 */
[----:B------:R-:W-:Y:S02]  /*59b0*/  SEL R2, RZ, 0x1, P1 ;  /* 0x00000001ff027807 */ /* 0x000fe40000800000 */
[----:B------:R-:W-:Y:S02]  /*59c0*/  SEL R0, R0, RZ, P1 ;  /* 0x000000ff00007207 */ /* 0x000fe40000800000 */
[----:B------:R-:W-:-:S03]  /*59d0*/  LOP3.LUT R9, R9, R2, RZ, 0x3c, !PT ;  /* 0x0000000209097212 */ /* 0x000fc600078e3cff */
[----:B0-----:R-:W-:Y:S01]  /*59e0*/  IMAD R6, R0, 0x8, R5 ;  /* 0x0000000800067824 */ /* 0x001fe200078e0205 */
[----:B------:R-:W-:Y:S01]  /*59f0*/  SHF.L.U32 R3, R9, 0x1f, RZ ;  /* 0x0000001f09037819 */ /* 0x000fe200000006ff */
[----:B-1----:R-:W-:Y:S06]  /*5a00*/  @!P0 BRA `(.L_x_127) ;  /* 0x0000002000408947 */ /* 0x002fec0003800000 */
.L_x_192:
        /* <DEDUP_REMOVED lines=9> */
.L_x_193:
        /* <DEDUP_REMOVED lines=9> */
.L_x_194:
        /* <DEDUP_REMOVED lines=9> */
.L_x_195:
        /* <DEDUP_REMOVED lines=9> */
.L_x_196:
        /* <DEDUP_REMOVED lines=9> */
.L_x_197:
        /* <DEDUP_REMOVED lines=9> */
.L_x_198:
        /* <DEDUP_REMOVED lines=9> */
.L_x_199:
        /* <DEDUP_REMOVED lines=9> */
.L_x_200:
        /* <DEDUP_REMOVED lines=9> */
.L_x_201:
        /* <DEDUP_REMOVED lines=9> */
.L_x_202:
        /* <DEDUP_REMOVED lines=9> */
.L_x_203:
        /* <DEDUP_REMOVED lines=9> */
.L_x_204:
        /* <DEDUP_REMOVED lines=9> */
.L_x_205:
        /* <DEDUP_REMOVED lines=9> */
.L_x_206:
        /* <DEDUP_REMOVED lines=9> */
.L_x_207:
        /* <DEDUP_REMOVED lines=9> */
.L_x_208:
        /* <DEDUP_REMOVED lines=9> */
.L_x_209:
        /* <DEDUP_REMOVED lines=9> */
.L_x_210:
        /* <DEDUP_REMOVED lines=9> */
.L_x_211:
        /* <DEDUP_REMOVED lines=9> */
.L_x_212:
        /* <DEDUP_REMOVED lines=9> */
.L_x_213:
        /* <DEDUP_REMOVED lines=9> */
.L_x_214:
        /* <DEDUP_REMOVED lines=9> */
.L_x_215:
        /* <DEDUP_REMOVED lines=9> */
.L_x_216:
        /* <DEDUP_REMOVED lines=9> */
.L_x_217:
        /* <DEDUP_REMOVED lines=9> */
.L_x_218:
        /* <DEDUP_REMOVED lines=9> */
.L_x_219:
        /* <DEDUP_REMOVED lines=9> */
.L_x_220:
        /* <DEDUP_REMOVED lines=9> */
.L_x_221:
        /* <DEDUP_REMOVED lines=9> */
.L_x_222:
        /* <DEDUP_REMOVED lines=9> */
.L_x_223:
        /* <DEDUP_REMOVED lines=9> */
.L_x_224:
        /* <DEDUP_REMOVED lines=9> */
.L_x_225:
        /* <DEDUP_REMOVED lines=9> */
.L_x_226:
        /* <DEDUP_REMOVED lines=9> */
.L_x_227:
        /* <DEDUP_REMOVED lines=9> */
.L_x_228:
        /* <DEDUP_REMOVED lines=9> */
.L_x_229:
        /* <DEDUP_REMOVED lines=9> */
.L_x_230:
        /* <DEDUP_REMOVED lines=9> */
.L_x_231:
        /* <DEDUP_REMOVED lines=9> */
.L_x_232:
        /* <DEDUP_REMOVED lines=9> */
.L_x_233:
        /* <DEDUP_REMOVED lines=9> */
.L_x_234:
        /* <DEDUP_REMOVED lines=9> */
.L_x_235:
        /* <DEDUP_REMOVED lines=9> */
.L_x_236:
        /* <DEDUP_REMOVED lines=9> */
.L_x_237:
        /* <DEDUP_REMOVED lines=9> */
.L_x_238:
        /* <DEDUP_REMOVED lines=9> */
.L_x_239:
        /* <DEDUP_REMOVED lines=9> */
.L_x_240:
        /* <DEDUP_REMOVED lines=9> */
.L_x_241:
        /* <DEDUP_REMOVED lines=9> */
.L_x_242:
        /* <DEDUP_REMOVED lines=9> */
.L_x_243:
[----:B------:R-:W1:Y:S01]  /*76c0*/  SYNCS.PHASECHK.TRANS64.TRYWAIT P0, [R7+URZ], R4 ;  /* 0x00000004070075a7 */ /* 0x000e62000800017f */
[----:B------:R-:W-:-:S05]  /*76d0*/  VIADD R0, R0, 0x1 ;  /* 0x0000000100007836 */ /* 0x000fca0000000000 */
[----:B------:R-:W-:-:S04]  /*76e0*/  ISETP.NE.AND P1, PT, R0, 0x38, PT ;  /* 0x000000380000780c */ /* 0x000fc80003f25270 */
[----:B------:R-:W-:Y:S02]  /*76f0*/  SEL R2, RZ, 0x1, P1 ;  /* 0x00000001ff027807 */ /* 0x000fe40000800000 */
[----:B------:R-:W-:Y:S02]  /*7700*/  SEL R0, R0, RZ, P1 ;  /* 0x000000ff00007207 */ /* 0x000fe40000800000 */
[----:B------:R-:W-:Y:S01]  /*7710*/  LOP3.LUT R2, R9, R2, RZ, 0x3c, !PT ;  /* 0x0000000209027212 */ /* 0x000fe200078e3cff */
[----:B-1----:R-:W-:Y:S06]  /*7720*/  @!P0 BRA `(.L_x_179) ;  /* 0x0000001400088947 */ /* 0x002fec0003800000 */
.L_x_244:
[----:B------:R-:W-:Y:S01]  /*7730*/  IMAD R5, R0, 0x8, R5 ;  /* 0x0000000800057824 */ /* 0x000fe200078e0205 */
[----:B------:R-:W-:-:S07]  /*7740*/  SHF.L.U32 R0, R2, 0x1f, RZ ;  /* 0x0000001f02007819 */ /* 0x000fce00000006ff */
.L_x_180:
[----:B--2---:R2:W3:Y:S02]  /*7750*/  SYNCS.PHASECHK.TRANS64.TRYWAIT P0, [R5+URZ], R0 ;  /* 0x00000000050075a7 */ /* 0x0044e4000800017f */
[----:B---3--:R-:W-:Y:S05]  /*7760*/  @!P0 NANOSLEEP.SYNCS 0x989680 ;  /* 0x009896800000895d */ /* 0x008fea0003900000 */
[----:B------:R-:W3:Y:S02]  /*7770*/  @!P0 SYNCS.PHASECHK.TRANS64 P0, [R5+URZ], R0 ;  /* 0x00000000050085a7 */ /* 0x000ee4000800007f */
[----:B---3--:R-:W-:Y:S05]  /*7780*/  @!P0 BRA `(.L_x_180) ;  /* 0xfffffffc00f08947 */ /* 0x008fea000383ffff */
.L_x_123:
[----:B------:R-:W-:Y:S05]  /*7790*/  BSYNC B0 ;  /* 0x0000000000007941 */ /* 0x000fea0003800000 */
.L_x_122:
[----:B------:R-:W-:Y:S05]  /*77a0*/  EXIT ;  /* 0x000000000000794d */ /* 0x000fea0003800000 */
.L_x_20:
[----:B0-----:R-:W-:-:S04]  /*77b0*/  IMAD.U32 R3, RZ, RZ, UR43 ;  /* 0x0000002bff037e24 */ /* 0x001fc8000f8e00ff */
[----:B------:R0:W1:Y:S03]  /*77c0*/  SYNCS.PHASECHK.TRANS64.TRYWAIT P0, [R3+URZ+-0x8], R0 ;  /* 0xfffff800030075a7 */ /* 0x000066000800017f */
[----:B-1----:R-:W-:Y:S05]  /*77d0*/  @!P0 NANOSLEEP.SYNCS 0x989680 ;  /* 0x009896800000895d */ /* 0x002fea0003900000 */
[----:B------:R-:W1:Y:S02]  /*77e0*/  @!P0 SYNCS.PHASECHK.TRANS64 P0, [R3+URZ+-0x8], R0 ;  /* 0xfffff800030085a7 */ /* 0x000e64000800007f */
[----:B-1----:R-:W-:Y:S05]  /*77f0*/  @!P0 BRA `(.L_x_20) ;  /* 0xfffffffc00ec8947 */ /* 0x002fea000383ffff */
[----:B------:R-:W-:Y:S05]  /*7800*/  BRA `(.L_x_181) ;  /* 0xffffffa400b07947 */ /* 0x000fea000383ffff */
.L_x_25:
[----:B-1----:R1:W2:Y:S02]  /*7810*/  SYNCS.PHASECHK.TRANS64.TRYWAIT P1, [R3+URZ], R0 ;  /* 0x00000000030075a7 */ /* 0x0022a4000802017f */
[----:B--2---:R-:W-:Y:S05]  /*7820*/  @!P1 NANOSLEEP.SYNCS 0x989680 ;  /* 0x009896800000995d */ /* 0x004fea0003900000 */
[----:B------:R-:W2:Y:S02]  /*7830*/  @!P1 SYNCS.PHASECHK.TRANS64 P1, [R3+URZ], R0 ;  /* 0x00000000030095a7 */ /* 0x000ea4000802007f */
[----:B--2---:R-:W-:Y:S05]  /*7840*/  @!P1 BRA `(.L_x_25) ;  /* 0xfffffffc00f09947 */ /* 0x004fea000383ffff */
[----:B------:R-:W-:Y:S05]  /*7850*/  BRA `(.L_x_24) ;  /* 0xffffffa8001c7947 */ /* 0x000fea000383ffff */
.L_x_30:
[----:B-1----:R-:W-:-:S04]  /*7860*/  IMAD.U32 R5, RZ, RZ, UR4 ;  /* 0x00000004ff057e24 */ /* 0x002fc8000f8e00ff */
[----:B------:R1:W2:Y:S03]  /*7870*/  SYNCS.PHASECHK.TRANS64.TRYWAIT P1, [R5+URZ], R4 ;  /* 0x00000004050075a7 */ /* 0x0002a6000802017f */
[----:B--2---:R-:W-:Y:S05]  /*7880*/  @!P1 NANOSLEEP.SYNCS 0x989680 ;  /* 0x009896800000995d */ /* 0x004fea0003900000 */
[----:B------:R-:W2:Y:S02]  /*7890*/  @!P1 SYNCS.PHASECHK.TRANS64 P1, [R5+URZ], R4 ;  /* 0x00000004050095a7 */ /* 0x000ea4000802007f */
[----:B--2---:R-:W-:Y:S05]  /*78a0*/  @!P1 BRA `(.L_x_30) ;  /* 0xfffffffc00ec9947 */ /* 0x004fea000383ffff */
[----:B------:R-:W-:Y:S05]  /*78b0*/  BRA `(.L_x_29) ;  /* 0xffffffa800787947 */ /* 0x000fea000383ffff */
.L_x_36:
[----:B0-----:R-:W-:-:S04]  /*78c0*/  IMAD.U32 R4, RZ, RZ, UR43 ;  /* 0x0000002bff047e24 */ /* 0x001fc8000f8e00ff */
[----:B------:R0:W1:Y:S03]  /*78d0*/  SYNCS.PHASECHK.TRANS64.TRYWAIT P0, [R4+URZ+0x8], R3 ;  /* 0x00000803040075a7 */ /* 0x000066000800017f */
[----:B-1----:R-:W-:Y:S05]  /*78e0*/  @!P0 NANOSLEEP.SYNCS 0x989680 ;  /* 0x009896800000895d */ /* 0x002fea0003900000 */
[----:B------:R-:W1:Y:S02]  /*78f0*/  @!P0 SYNCS.PHASECHK.TRANS64 P0, [R4+URZ+0x8], R3 ;  /* 0x00000803040085a7 */ /* 0x000e64000800007f */
[----:B-1----:R-:W-:Y:S05]  /*7900*/  @!P0 BRA `(.L_x_36) ;  /* 0xfffffffc00ec8947 */ /* 0x002fea000383ffff */
[----:B------:R-:W-:Y:S05]  /*7910*/  BRA `(.L_x_182) ;  /* 0xffffffac005c7947 */ /* 0x000fea000383ffff */
.L_x_109:
[----:B------:R-:W-:Y:S01]  /*7920*/  BSSY B1, `(.L_x_183) ;  /* 0x0000006000017945 */ /* 0x000fe20003800000 */
[----:B------:R-:W-:-:S07]  /*7930*/  IMAD.MOV.U32 R15, RZ, RZ, -0x1 ;  /* 0xffffffffff0f7424 */ /* 0x000fce00078e00ff */
[----:B-----5:R-:W-:Y:S05]  /*7940*/  WARPSYNC.COLLECTIVE R15, `(.L_x_184) ;  /* 0x000000000f0c7348 */ /* 0x020fea0003c00000 */
[----:B------:R-:W-:Y:S02]  /*7950*/  ELECT P6, UR62, PT ;  /* 0x00000000003e782f */ /* 0x000fe400038c0000 */
[----:B------:R-:W-:Y:S01]  /*7960*/  MOV R14, UR62 ;  /* 0x0000003e000e7c02 */ /* 0x000fe20008000f00 */
[----:B-----5:R-:W-:Y:S10]  /*7970*/  ENDCOLLECTIVE ;  /* 0x000000000000791b */ /* 0x020ff40003800000 */
.L_x_184:
[----:B------:R-:W-:Y:S05]  /*7980*/  BSYNC B1 ;  /* 0x0000000000017941 */ /* 0x000fea0003800000 */
.L_x_183:
[----:B------:R-:W-:Y:S05]  /*7990*/  BRA `(.L_x_185) ;  /* 0xffffffd000b07947 */ /* 0x000fea000383ffff */
.L_x_112:
[----:B0-----:R0:W1:Y:S02]  /*79a0*/  SYNCS.PHASECHK.TRANS64.TRYWAIT P1, [R14+URZ+0x1c0], R5 ;  /* 0x0001c0050e0075a7 */ /* 0x001064000802017f */
[----:B-1----:R-:W-:Y:S05]  /*79b0*/  @!P1 NANOSLEEP.SYNCS 0x989680 ;  /* 0x009896800000995d */ /* 0x002fea0003900000 */
[----:B------:R-:W1:Y:S02]  /*79c0*/  @!P1 SYNCS.PHASECHK.TRANS64 P1, [R14+URZ+0x1c0], R5 ;  /* 0x0001c0050e0095a7 */ /* 0x000e64000802007f */
[----:B-1----:R-:W-:Y:S05]  /*79d0*/  @!P1 BRA `(.L_x_112) ;  /* 0xfffffffc00f09947 */ /* 0x002fea000383ffff */
[----:B------:R-:W-:Y:S05]  /*79e0*/  BRA `(.L_x_186) ;  /* 0xffffffd000e47947 */ /* 0x000fea000383ffff */
.L_x_121:
[----:B------:R-:W-:Y:S01]  /*79f0*/  BSSY B0, `(.L_x_187) ;  /* 0x0000006000007945 */ /* 0x000fe20003800000 */
[----:B------:R-:W-:-:S07]  /*7a00*/  IMAD.MOV.U32 R15, RZ, RZ, -0x1 ;  /* 0xffffffffff0f7424 */ /* 0x000fce00078e00ff */
[----:B-----5:R-:W-:Y:S05]  /*7a10*/  WARPSYNC.COLLECTIVE R15, `(.L_x_188) ;  /* 0x000000000f0c7348 */ /* 0x020fea0003c00000 */
[----:B------:R-:W-:Y:S02]  /*7a20*/  ELECT P6, UR62, PT ;  /* 0x00000000003e782f */ /* 0x000fe400038c0000 */
[----:B------:R-:W-:Y:S01]  /*7a30*/  MOV R14, UR62 ;  /* 0x0000003e000e7c02 */ /* 0x000fe20008000f00 */
[----:B-----5:R-:W-:Y:S10]  /*7a40*/  ENDCOLLECTIVE ;  /* 0x000000000000791b */ /* 0x020ff40003800000 */
.L_x_188:
[----:B------:R-:W-:Y:S05]  /*7a50*/  BSYNC B0 ;  /* 0x0000000000007941 */ /* 0x000fea0003800000 */
.L_x_187:
[----:B------:R-:W-:Y:S05]  /*7a60*/  BRA `(.L_x_189) ;  /* 0xffffffdc004c7947 */ /* 0x000fea000383ffff */
.L_x_125:
[----:B0-----:R0:W1:Y:S02]  /*7a70*/  SYNCS.PHASECHK.TRANS64.TRYWAIT P0, [R7+URZ], R2 ;  /* 0x00000002070075a7 */ /* 0x001064000800017f */
[----:B-1----:R-:W-:Y:S05]  /*7a80*/  @!P0 NANOSLEEP.SYNCS 0x989680 ;  /* 0x009896800000895d */ /* 0x002fea0003900000 */
[----:B------:R-:W1:Y:S02]  /*7a90*/  @!P0 SYNCS.PHASECHK.TRANS64 P0, [R7+URZ], R2 ;  /* 0x00000002070085a7 */ /* 0x000e64000800007f */
[----:B-1----:R-:W-:Y:S05]  /*7aa0*/  @!P0 BRA `(.L_x_125) ;  /* 0xfffffffc00f08947 */ /* 0x002fea000383ffff */
[----:B------:R-:W-:Y:S05]  /*7ab0*/  BRA `(.L_x_190) ;  /* 0xffffffdc008c7947 */ /* 0x000fea000383ffff */
.L_x_126:
[----:B0-----:R0:W1:Y:S02]  /*7ac0*/  SYNCS.PHASECHK.TRANS64.TRYWAIT P0, [R6+URZ], R3 ;  /* 0x00000003060075a7 */ /* 0x001064000800017f */
[----:B-1----:R-:W-:Y:S05]  /*7ad0*/  @!P0 NANOSLEEP.SYNCS 0x989680 ;  /* 0x009896800000895d */ /* 0x002fea0003900000 */
[----:B------:R-:W1:Y:S02]  /*7ae0*/  @!P0 SYNCS.PHASECHK.TRANS64 P0, [R6+URZ], R3 ;  /* 0x00000003060085a7 */ /* 0x000e64000800007f */
[----:B-1----:R-:W-:Y:S05]  /*7af0*/  @!P0 BRA `(.L_x_126) ;  /* 0xfffffffc00f08947 */ /* 0x002fea000383ffff */
[----:B------:R-:W-:Y:S05]  /*7b00*/  BRA `(.L_x_191) ;  /* 0xffffffdc009c7947 */ /* 0x000fea000383ffff */
.L_x_127:
[----:B0-----:R0:W1:Y:S02]  /*7b10*/  SYNCS.PHASECHK.TRANS64.TRYWAIT P0, [R7+URZ], R4 ;  /* 0x00000004070075a7 */ /* 0x001064000800017f */
[----:B-1----:R-:W-:Y:S05]  /*7b20*/  @!P0 NANOSLEEP.SYNCS 0x989680 ;  /* 0x009896800000895d */ /* 0x002fea0003900000 */
[----:B------:R-:W1:Y:S02]  /*7b30*/  @!P0 SYNCS.PHASECHK.TRANS64 P0, [R7+URZ], R4 ;  /* 0x00000004070085a7 */ /* 0x000e64000800007f */
[----:B-1----:R-:W-:Y:S05]  /*7b40*/  @!P0 BRA `(.L_x_127) ;  /* 0xfffffffc00f08947 */ /* 0x002fea000383ffff */
[----:B------:R-:W-:Y:S05]  /*7b50*/  BRA `(.L_x_192) ;  /* 0xffffffdc00ac7947 */ /* 0x000fea000383ffff */
.L_x_128:
[----:B0-----:R0:W1:Y:S02]  /*7b60*/  SYNCS.PHASECHK.TRANS64.TRYWAIT P0, [R6+URZ], R3 ;  /* 0x00000003060075a7 */ /* 0x001064000800017f */
[----:B-1----:R-:W-:Y:S05]  /*7b70*/  @!P0 NANOSLEEP.SYNCS 0x989680 ;  /* 0x009896800000895d */ /* 0x002fea0003900000 */
[----:B------:R-:W1:Y:S02]  /*7b80*/  @!P0 SYNCS.PHASECHK.TRANS64 P0, [R6+URZ], R3 ;  /* 0x00000003060085a7 */ /* 0x000e64000800007f */
[----:B-1----:R-:W-:Y:S05]  /*7b90*/  @!P0 BRA `(.L_x_128) ;  /* 0xfffffffc00f08947 */ /* 0x002fea000383ffff */
[----:B------:R-:W-:Y:S05]  /*7ba0*/  BRA `(.L_x_193) ;  /* 0xffffffdc00bc7947 */ /* 0x000fea000383ffff */
.L_x_129:
[----:B0-----:R0:W1:Y:S02]  /*7bb0*/  SYNCS.PHASECHK.TRANS64.TRYWAIT P0, [R7+URZ], R4 ;  /* 0x00000004070075a7 */ /* 0x001064000800017f */
[----:B-1----:R-:W-:Y:S05]  /*7bc0*/  @!P0 NANOSLEEP.SYNCS 0x989680 ;  /* 0x009896800000895d */ /* 0x002fea0003900000 */
[----:B------:R-:W1:Y:S02]  /*7bd0*/  @!P0 SYNCS.PHASECHK.TRANS64 P0, [R7+URZ], R4 ;  /* 0x00000004070085a7 */ /* 0x000e64000800007f */
[----:B-1----:R-:W-:Y:S05]  /*7be0*/  @!P0 BRA `(.L_x_129) ;  /* 0xfffffffc00f08947 */ /* 0x002fea000383ffff */
[----:B------:R-:W-:Y:S05]  /*7bf0*/  BRA `(.L_x_194) ;  /* 0xffffffdc00cc7947 */ /* 0x000fea000383ffff */
.L_x_130:
[----:B0-----:R0:W1:Y:S02]  /*7c00*/  SYNCS.PHASECHK.TRANS64.TRYWAIT P0, [R6+URZ], R3 ;  /* 0x00000003060075a7 */ /* 0x001064000800017f */
[----:B-1----:R-:W-:Y:S05]  /*7c10*/  @!P0 NANOSLEEP.SYNCS 0x989680 ;  /* 0x009896800000895d */ /* 0x002fea0003900000 */
[----:B------:R-:W1:Y:S02]  /*7c20*/  @!P0 SYNCS.PHASECHK.TRANS64 P0, [R6+URZ], R3 ;  /* 0x00000003060085a7 */ /* 0x000e64000800007f */
[----:B-1----:R-:W-:Y:S05]  /*7c30*/  @!P0 BRA `(.L_x_130) ;  /* 0xfffffffc00f08947 */ /* 0x002fea000383ffff */
[----:B------:R-:W-:Y:S05]  /*7c40*/  BRA `(.L_x_195) ;  /* 0xffffffdc00dc7947 */ /* 0x000fea000383ffff */
.L_x_131:
[----:B0-----:R0:W1:Y:S02]  /*7c50*/  SYNCS.PHASECHK.TRANS64.TRYWAIT P0, [R7+URZ], R4 ;  /* 0x00000004070075a7 */ /* 0x001064000800017f */
[----:B-1----:R-:W-:Y:S05]  /*7c60*/  @!P0 NANOSLEEP.SYNCS 0x989680 ;  /* 0x009896800000895d */ /* 0x002fea0003900000 */
[----:B------:R-:W1:Y:S02]  /*7c70*/  @!P0 SYNCS.PHASECHK.TRANS64 P0, [R7+URZ], R4 ;  /* 0x00000004070085a7 */ /* 0x000e64000800007f */
[----:B-1----:R-:W-:Y:S05]  /*7c80*/  @!P0 BRA `(.L_x_131) ;  /* 0xfffffffc00f08947 */ /* 0x002fea000383ffff */
[----:B------:R-:W-:Y:S05]  /*7c90*/  BRA `(.L_x_196) ;  /* 0xffffffdc00ec7947 */ /* 0x000fea000383ffff */
.L_x_132:
[----:B0-----:R0:W1:Y:S02]  /*7ca0*/  SYNCS.PHASECHK.TRANS64.TRYWAIT P0, [R6+URZ], R3 ;  /* 0x00000003060075a7 */ /* 0x001064000800017f */
[----:B-1----:R-:W-:Y:S05]  /*7cb0*/  @!P0 NANOSLEEP.SYNCS 0x989680 ;  /* 0x009896800000895d */ /* 0x002fea0003900000 */
[----:B------:R-:W1:Y:S02]  /*7cc0*/  @!P0 SYNCS.PHASECHK.TRANS64 P0, [R6+URZ], R3 ;  /* 0x00000003060085a7 */ /* 0x000e64000800007f */
[----:B-1----:R-:W-:Y:S05]  /*7cd0*/  @!P0 BRA `(.L_x_132) ;  /* 0xfffffffc00f08947 */ /* 0x002fea000383ffff */
[----:B------:R-:W-:Y:S05]  /*7ce0*/  BRA `(.L_x_197) ;  /* 0xffffffdc00fc7947 */ /* 0x000fea000383ffff */
.L_x_133:
[----:B0-----:R0:W1:Y:S02]  /*7cf0*/  SYNCS.PHASECHK.TRANS64.TRYWAIT P0, [R7+URZ], R4 ;  /* 0x00000004070075a7 */ /* 0x001064000800017f */
[----:B-1----:R-:W-:Y:S05]  /*7d00*/  @!P0 NANOSLEEP.SYNCS 0x989680 ;  /* 0x009896800000895d */ /* 0x002fea0003900000 */
[----:B------:R-:W1:Y:S02]  /*7d10*/  @!P0 SYNCS.PHASECHK.TRANS64 P0, [R7+URZ], R4 ;  /* 0x00000004070085a7 */ /* 0x000e64000800007f */
[----:B-1----:R-:W-:Y:S05]  /*7d20*/  @!P0 BRA `(.L_x_133) ;  /* 0xfffffffc00f08947 */ /* 0x002fea000383ffff */
[----:B------:R-:W-:Y:S05]  /*7d30*/  BRA `(.L_x_198) ;  /* 0xffffffe0000c7947 */ /* 0x000fea000383ffff */
.L_x_134:
[----:B0-----:R0:W1:Y:S02]  /*7d40*/  SYNCS.PHASECHK.TRANS64.TRYWAIT P0, [R6+URZ], R3 ;  /* 0x00000003060075a7 */ /* 0x001064000800017f */
[----:B-1----:R-:W-:Y:S05]  /*7d50*/  @!P0 NANOSLEEP.SYNCS 0x989680 ;  /* 0x009896800000895d */ /* 0x002fea0003900000 */
[----:B------:R-:W1:Y:S02]  /*7d60*/  @!P0 SYNCS.PHASECHK.TRANS64 P0, [R6+URZ], R3 ;  /* 0x00000003060085a7 */ /* 0x000e64000800007f */
[----:B-1----:R-:W-:Y:S05]  /*7d70*/  @!P0 BRA `(.L_x_134) ;  /* 0xfffffffc00f08947 */ /* 0x002fea000383ffff */
[----:B------:R-:W-:Y:S05]  /*7d80*/  BRA `(.L_x_199) ;  /* 0xffffffe0001c7947 */ /* 0x000fea000383ffff */
.L_x_135:
[----:B0-----:R0:W1:Y:S02]  /*7d90*/  SYNCS.PHASECHK.TRANS64.TRYWAIT P0, [R7+URZ], R4 ;  /* 0x00000004070075a7 */ /* 0x001064000800017f */
[----:B-1----:R-:W-:Y:S05]  /*7da0*/  @!P0 NANOSLEEP.SYNCS 0x989680 ;  /* 0x009896800000895d */ /* 0x002fea0003900000 */
[----:B------:R-:W1:Y:S02]  /*7db0*/  @!P0 SYNCS.PHASECHK.TRANS64 P0, [R7+URZ], R4 ;  /* 0x00000004070085a7 */ /* 0x000e64000800007f */
[----:B-1----:R-:W-:Y:S05]  /*7dc0*/  @!P0 BRA `(.L_x_135) ;  /* 0xfffffffc00f08947 */ /* 0x002fea000383ffff */
[----:B------:R-:W-:Y:S05]  /*7dd0*/  BRA `(.L_x_200) ;  /* 0xffffffe0002c7947 */ /* 0x000fea000383ffff */
.L_x_136:
[----:B0-----:R0:W1:Y:S02]  /*7de0*/  SYNCS.PHASECHK.TRANS64.TRYWAIT P0, [R6+URZ], R3 ;  /* 0x00000003060075a7 */ /* 0x001064000800017f */
[----:B-1----:R-:W-:Y:S05]  /*7df0*/  @!P0 NANOSLEEP.SYNCS 0x989680 ;  /* 0x009896800000895d */ /* 0x002fea0003900000 */
[----:B------:R-:W1:Y:S02]  /*7e00*/  @!P0 SYNCS.PHASECHK.TRANS64 P0, [R6+URZ], R3 ;  /* 0x00000003060085a7 */ /* 0x000e64000800007f */
[----:B-1----:R-:W-:Y:S05]  /*7e10*/  @!P0 BRA `(.L_x_136) ;  /* 0xfffffffc00f08947 */ /* 0x002fea000383ffff */
[----:B------:R-:W-:Y:S05]  /*7e20*/  BRA `(.L_x_201) ;  /* 0xffffffe0003c7947 */ /* 0x000fea000383ffff */
.L_x_137:
[----:B0-----:R0:W1:Y:S02]  /*7e30*/  SYNCS.PHASECHK.TRANS64.TRYWAIT P0, [R7+URZ], R4 ;  /* 0x00000004070075a7 */ /* 0x001064000800017f */
[----:B-1----:R-:W-:Y:S05]  /*7e40*/  @!P0 NANOSLEEP.SYNCS 0x989680 ;  /* 0x009896800000895d */ /* 0x002fea0003900000 */
[----:B------:R-:W1:Y:S02]  /*7e50*/  @!P0 SYNCS.PHASECHK.TRANS64 P0, [R7+URZ], R4 ;  /* 0x00000004070085a7 */ /* 0x000e64000800007f */
[----:B-1----:R-:W-:Y:S05]  /*7e60*/  @!P0 BRA `(.L_x_137) ;  /* 0xfffffffc00f08947 */ /* 0x002fea000383ffff */
[----:B------:R-:W-:Y:S05]  /*7e70*/  BRA `(.L_x_202) ;  /* 0xffffffe0004c7947 */ /* 0x000fea000383ffff */
.L_x_138:
[----:B0-----:R0:W1:Y:S02]  /*7e80*/  SYNCS.PHASECHK.TRANS64.TRYWAIT P0, [R6+URZ], R3 ;  /* 0x00000003060075a7 */ /* 0x001064000800017f */
[----:B-1----:R-:W-:Y:S05]  /*7e90*/  @!P0 NANOSLEEP.SYNCS 0x989680 ;  /* 0x009896800000895d */ /* 0x002fea0003900000 */
[----:B------:R-:W1:Y:S02]  /*7ea0*/  @!P0 SYNCS.PHASECHK.TRANS64 P0, [R6+URZ], R3 ;  /* 0x00000003060085a7 */ /* 0x000e64000800007f */
[----:B-1----:R-:W-:Y:S05]  /*7eb0*/  @!P0 BRA `(.L_x_138) ;  /* 0xfffffffc00f08947 */ /* 0x002fea000383ffff */
[----:B------:R-:W-:Y:S05]  /*7ec0*/  BRA `(.L_x_203) ;  /* 0xffffffe0005c7947 */ /* 0x000fea000383ffff */
.L_x_139:
[----:B0-----:R0:W1:Y:S02]  /*7ed0*/  SYNCS.PHASECHK.TRANS64.TRYWAIT P0, [R7+URZ], R4 ;  /* 0x00000004070075a7 */ /* 0x001064000800017f */
[----:B-1----:R-:W-:Y:S05]  /*7ee0*/  @!P0 NANOSLEEP.SYNCS 0x989680 ;  /* 0x009896800000895d */ /* 0x002fea0003900000 */
[----:B------:R-:W1:Y:S02]  /*7ef0*/  @!P0 SYNCS.PHASECHK.TRANS64 P0, [R7+URZ], R4 ;  /* 0x00000004070085a7 */ /* 0x000e64000800007f */
[----:B-1----:R-:W-:Y:S05]  /*7f00*/  @!P0 BRA `(.L_x_139) ;  /* 0xfffffffc00f08947 */ /* 0x002fea000383ffff */
[----:B------:R-:W-:Y:S05]  /*7f10*/  BRA `(.L_x_204) ;  /* 0xffffffe0006c7947 */ /* 0x000fea000383ffff */
.L_x_140:
[----:B0-----:R0:W1:Y:S02]  /*7f20*/  SYNCS.PHASECHK.TRANS64.TRYWAIT P0, [R6+URZ], R3 ;  /* 0x00000003060075a7 */ /* 0x001064000800017f */
[----:B-1----:R-:W-:Y:S05]  /*7f30*/  @!P0 NANOSLEEP.SYNCS 0x989680 ;  /* 0x009896800000895d */ /* 0x002fea0003900000 */
[----:B------:R-:W1:Y:S02]  /*7f40*/  @!P0 SYNCS.PHASECHK.TRANS64 P0, [R6+URZ], R3 ;  /* 0x00000003060085a7 */ /* 0x000e64000800007f */
[----:B-1----:R-:W-:Y:S05]  /*7f50*/  @!P0 BRA `(.L_x_140) ;  /* 0xfffffffc00f08947 */ /* 0x002fea000383ffff */
[----:B------:R-:W-:Y:S05]  /*7f60*/  BRA `(.L_x_205) ;  /* 0xffffffe0007c7947 */ /* 0x000fea000383ffff */
.L_x_141:
[----:B0-----:R0:W1:Y:S02]  /*7f70*/  SYNCS.PHASECHK.TRANS64.TRYWAIT P0, [R7+URZ], R4 ;  /* 0x00000004070075a7 */ /* 0x001064000800017f */
[----:B-1----:R-:W-:Y:S05]  /*7f80*/  @!P0 NANOSLEEP.SYNCS 0x989680 ;  /* 0x009896800000895d */ /* 0x002fea0003900000 */
[----:B------:R-:W1:Y:S02]  /*7f90*/  @!P0 SYNCS.PHASECHK.TRANS64 P0, [R7+URZ], R4 ;  /* 0x00000004070085a7 */ /* 0x000e64000800007f */
[----:B-1----:R-:W-:Y:S05]  /*7fa0*/  @!P0 BRA `(.L_x_141) ;  /* 0xfffffffc00f08947 */ /* 0x002fea000383ffff */
[----:B------:R-:W-:Y:S05]  /*7fb0*/  BRA `(.L_x_206) ;  /* 0xffffffe0008c7947 */ /* 0x000fea000383ffff */
.L_x_142:
[----:B0-----:R0:W1:Y:S02]  /*7fc0*/  SYNCS.PHASECHK.TRANS64.TRYWAIT P0, [R6+URZ], R3 ;  /* 0x00000003060075a7 */ /* 0x001064000800017f */
[----:B-1----:R-:W-:Y:S05]  /*7fd0*/  @!P0 NANOSLEEP.SYNCS 0x989680 ;  /* 0x009896800000895d */ /* 0x002fea0003900000 */
[----:B------:R-:W1:Y:S02]  /*7fe0*/  @!P0 SYNCS.PHASECHK.TRANS64 P0, [R6+URZ], R3 ;  /* 0x00000003060085a7 */ /* 0x000e64000800007f */
[----:B-1----:R-:W-:Y:S05]  /*7ff0*/  @!P0 BRA `(.L_x_142) ;  /* 0xfffffffc00f08947 */ /* 0x002fea000383ffff */
[----:B------:R-:W-:Y:S05]  /*8000*/  BRA `(.L_x_207) ;  /* 0xffffffe0009c7947 */ /* 0x000fea000383ffff */
.L_x_143:
[----:B0-----:R0:W1:Y:S02]  /*8010*/  SYNCS.PHASECHK.TRANS64.TRYWAIT P0, [R7+URZ], R4 ;  /* 0x00000004070075a7 */ /* 0x001064000800017f */
[----:B-1----:R-:W-:Y:S05]  /*8020*/  @!P0 NANOSLEEP.SYNCS 0x989680 ;  /* 0x009896800000895d */ /* 0x002fea0003900000 */
[----:B------:R-:W1:Y:S02]  /*8030*/  @!P0 SYNCS.PHASECHK.TRANS64 P0, [R7+URZ], R4 ;  /* 0x00000004070085a7 */ /* 0x000e64000800007f */
[----:B-1----:R-:W-:Y:S05]  /*8040*/  @!P0 BRA `(.L_x_143) ;  /* 0xfffffffc00f08947 */ /* 0x002fea000383ffff */
[----:B------:R-:W-:Y:S05]  /*8050*/  BRA `(.L_x_208) ;  /* 0xffffffe000ac7947 */ /* 0x000fea000383ffff */
.L_x_144:
[----:B0-----:R0:W1:Y:S02]  /*8060*/  SYNCS.PHASECHK.TRANS64.TRYWAIT P0, [R6+URZ], R3 ;  /* 0x00000003060075a7 */ /* 0x001064000800017f */
[----:B-1----:R-:W-:Y:S05]  /*8070*/  @!P0 NANOSLEEP.SYNCS 0x989680 ;  /* 0x009896800000895d */ /* 0x002fea0003900000 */
[----:B------:R-:W1:Y:S02]  /*8080*/  @!P0 SYNCS.PHASECHK.TRANS64 P0, [R6+URZ], R3 ;  /* 0x00000003060085a7 */ /* 0x000e64000800007f */
[----:B-1----:R-:W-:Y:S05]  /*8090*/  @!P0 BRA `(.L_x_144) ;  /* 0xfffffffc00f08947 */ /* 0x002fea000383ffff */
[----:B------:R-:W-:Y:S05]  /*80a0*/  BRA `(.L_x_209) ;  /* 0xffffffe000bc7947 */ /* 0x000fea000383ffff */
.L_x_145:
[----:B0-----:R0:W1:Y:S02]  /*80b0*/  SYNCS.PHASECHK.TRANS64.TRYWAIT P0, [R7+URZ], R4 ;  /* 0x00000004070075a7 */ /* 0x001064000800017f */
[----:B-1----:R-:W-:Y:S05]  /*80c0*/  @!P0 NANOSLEEP.SYNCS 0x989680 ;  /* 0x009896800000895d */ /* 0x002fea0003900000 */
[----:B------:R-:W1:Y:S02]  /*80d0*/  @!P0 SYNCS.PHASECHK.TRANS64 P0, [R7+URZ], R4 ;  /* 0x00000004070085a7 */ /* 0x000e64000800007f */
[----:B-1----:R-:W-:Y:S05]  /*80e0*/  @!P0 BRA `(.L_x_145) ;  /* 0xfffffffc00f08947 */ /* 0x002fea000383ffff */
[----:B------:R-:W-:Y:S05]  /*80f0*/  BRA `(.L_x_210) ;  /* 0xffffffe000cc7947 */ /* 0x000fea000383ffff */
.L_x_146:
[----:B0-----:R0:W1:Y:S02]  /*8100*/  SYNCS.PHASECHK.TRANS64.TRYWAIT P0, [R6+URZ], R3 ;  /* 0x00000003060075a7 */ /* 0x001064000800017f */
[----:B-1----:R-:W-:Y:S05]  /*8110*/  @!P0 NANOSLEEP.SYNCS 0x989680 ;  /* 0x009896800000895d */ /* 0x002fea0003900000 */
[----:B------:R-:W1:Y:S02]  /*8120*/  @!P0 SYNCS.PHASECHK.TRANS64 P0, [R6+URZ], R3 ;  /* 0x00000003060085a7 */ /* 0x000e64000800007f */
[----:B-1----:R-:W-:Y:S05]  /*8130*/  @!P0 BRA `(.L_x_146) ;  /* 0xfffffffc00f08947 */ /* 0x002fea000383ffff */
[----:B------:R-:W-:Y:S05]  /*8140*/  BRA `(.L_x_211) ;  /* 0xffffffe000dc7947 */ /* 0x000fea000383ffff */
.L_x_147:
[----:B0-----:R0:W1:Y:S02]  /*8150*/  SYNCS.PHASECHK.TRANS64.TRYWAIT P0, [R7+URZ], R4 ;  /* 0x00000004070075a7 */ /* 0x001064000800017f */
[----:B-1----:R-:W-:Y:S05]  /*8160*/  @!P0 NANOSLEEP.SYNCS 0x989680 ;  /* 0x009896800000895d */ /* 0x002fea0003900000 */
[----:B------:R-:W1:Y:S02]  /*8170*/  @!P0 SYNCS.PHASECHK.TRANS64 P0, [R7+URZ], R4 ;  /* 0x00000004070085a7 */ /* 0x000e64000800007f */
[----:B-1----:R-:W-:Y:S05]  /*8180*/  @!P0 BRA `(.L_x_147) ;  /* 0xfffffffc00f08947 */ /* 0x002fea000383ffff */
[----:B------:R-:W-:Y:S05]  /*8190*/  BRA `(.L_x_212) ;  /* 0xffffffe000ec7947 */ /* 0x000fea000383ffff */
.L_x_148:
[----:B0-----:R0:W1:Y:S02]  /*81a0*/  SYNCS.PHASECHK.TRANS64.TRYWAIT P0, [R6+URZ], R3 ;  /* 0x00000003060075a7 */ /* 0x001064000800017f */
[----:B-1----:R-:W-:Y:S05]  /*81b0*/  @!P0 NANOSLEEP.SYNCS 0x989680 ;  /* 0x009896800000895d */ /* 0x002fea0003900000 */
[----:B------:R-:W1:Y:S02]  /*81c0*/  @!P0 SYNCS.PHASECHK.TRANS64 P0, [R6+URZ], R3 ;  /* 0x00000003060085a7 */ /* 0x000e64000800007f */
[----:B-1----:R-:W-:Y:S05]  /*81d0*/  @!P0 BRA `(.L_x_148) ;  /* 0xfffffffc00f08947 */ /* 0x002fea000383ffff */
[----:B------:R-:W-:Y:S05]  /*81e0*/  BRA `(.L_x_213) ;  /* 0xffffffe000fc7947 */ /* 0x000fea000383ffff */
.L_x_149:
[----:B0-----:R0:W1:Y:S02]  /*81f0*/  SYNCS.PHASECHK.TRANS64.TRYWAIT P0, [R7+URZ], R4 ;  /* 0x00000004070075a7 */ /* 0x001064000800017f */
[----:B-1----:R-:W-:Y:S05]  /*8200*/  @!P0 NANOSLEEP.SYNCS 0x989680 ;  /* 0x009896800000895d */ /* 0x002fea0003900000 */
[----:B------:R-:W1:Y:S02]  /*8210*/  @!P0 SYNCS.PHASECHK.TRANS64 P0, [R7+URZ], R4 ;  /* 0x00000004070085a7 */ /* 0x000e64000800007f */
[----:B-1----:R-:W-:Y:S05]  /*8220*/  @!P0 BRA `(.L_x_149) ;  /* 0xfffffffc00f08947 */ /* 0x002fea000383ffff */
[----:B------:R-:W-:Y:S05]  /*8230*/  BRA `(.L_x_214) ;  /* 0xffffffe4000c7947 */ /* 0x000fea000383ffff */
.L_x_150:
[----:B0-----:R0:W1:Y:S02]  /*8240*/  SYNCS.PHASECHK.TRANS64.TRYWAIT P0, [R6+URZ], R3 ;  /* 0x00000003060075a7 */ /* 0x001064000800017f */
[----:B-1----:R-:W-:Y:S05]  /*8250*/  @!P0 NANOSLEEP.SYNCS 0x989680 ;  /* 0x009896800000895d */ /* 0x002fea0003900000 */
[----:B------:R-:W1:Y:S02]  /*8260*/  @!P0 SYNCS.PHASECHK.TRANS64 P0, [R6+URZ], R3 ;  /* 0x00000003060085a7 */ /* 0x000e64000800007f */
[----:B-1----:R-:W-:Y:S05]  /*8270*/  @!P0 BRA `(.L_x_150) ;  /* 0xfffffffc00f08947 */ /* 0x002fea000383ffff */
[----:B------:R-:W-:Y:S05]  /*8280*/  BRA `(.L_x_215) ;  /* 0xffffffe4001c7947 */ /* 0x000fea000383ffff */
.L_x_151:
[----:B0-----:R0:W1:Y:S02]  /*8290*/  SYNCS.PHASECHK.TRANS64.TRYWAIT P0, [R7+URZ], R4 ;  /* 0x00000004070075a7 */ /* 0x001064000800017f */
[----:B-1----:R-:W-:Y:S05]  /*82a0*/  @!P0 NANOSLEEP.SYNCS 0x989680 ;  /* 0x009896800000895d */ /* 0x002fea0003900000 */
[----:B------:R-:W1:Y:S02]  /*82b0*/  @!P0 SYNCS.PHASECHK.TRANS64 P0, [R7+URZ], R4 ;  /* 0x00000004070085a7 */ /* 0x000e64000800007f */
[----:B-1----:R-:W-:Y:S05]  /*82c0*/  @!P0 BRA `(.L_x_151) ;  /* 0xfffffffc00f08947 */ /* 0x002fea000383ffff */
[----:B------:R-:W-:Y:S05]  /*82d0*/  BRA `(.L_x_216) ;  /* 0xffffffe4002c7947 */ /* 0x000fea000383ffff */
.L_x_152:
[----:B0-----:R0:W1:Y:S02]  /*82e0*/  SYNCS.PHASECHK.TRANS64.TRYWAIT P0, [R6+URZ], R3 ;  /* 0x00000003060075a7 */ /* 0x001064000800017f */
[----:B-1----:R-:W-:Y:S05]  /*82f0*/  @!P0 NANOSLEEP.SYNCS 0x989680 ;  /* 0x009896800000895d */ /* 0x002fea0003900000 */
[----:B------:R-:W1:Y:S02]  /*8300*/  @!P0 SYNCS.PHASECHK.TRANS64 P0, [R6+URZ], R3 ;  /* 0x00000003060085a7 */ /* 0x000e64000800007f */
[----:B-1----:R-:W-:Y:S05]  /*8310*/  @!P0 BRA `(.L_x_152) ;  /* 0xfffffffc00f08947 */ /* 0x002fea000383ffff */
[----:B------:R-:W-:Y:S05]  /*8320*/  BRA `(.L_x_217) ;  /* 0xffffffe4003c7947 */ /* 0x000fea000383ffff */
.L_x_153:
[----:B0-----:R0:W1:Y:S02]  /*8330*/  SYNCS.PHASECHK.TRANS64.TRYWAIT P0, [R7+URZ], R4 ;  /* 0x00000004070075a7 */ /* 0x001064000800017f */
[----:B-1----:R-:W-:Y:S05]  /*8340*/  @!P0 NANOSLEEP.SYNCS 0x989680 ;  /* 0x009896800000895d */ /* 0x002fea0003900000 */
[----:B------:R-:W1:Y:S02]  /*8350*/  @!P0 SYNCS.PHASECHK.TRANS64 P0, [R7+URZ], R4 ;  /* 0x00000004070085a7 */ /* 0x000e64000800007f */
[----:B-1----:R-:W-:Y:S05]  /*8360*/  @!P0 BRA `(.L_x_153) ;  /* 0xfffffffc00f08947 */ /* 0x002fea000383ffff */
[----:B------:R-:W-:Y:S05]  /*8370*/  BRA `(.L_x_218) ;  /* 0xffffffe4004c7947 */ /* 0x000fea000383ffff */
.L_x_154:
[----:B0-----:R0:W1:Y:S02]  /*8380*/  SYNCS.PHASECHK.TRANS64.TRYWAIT P0, [R6+URZ], R3 ;  /* 0x00000003060075a7 */ /* 0x001064000800017f */
[----:B-1----:R-:W-:Y:S05]  /*8390*/  @!P0 NANOSLEEP.SYNCS 0x989680 ;  /* 0x009896800000895d */ /* 0x002fea0003900000 */
[----:B------:R-:W1:Y:S02]  /*83a0*/  @!P0 SYNCS.PHASECHK.TRANS64 P0, [R6+URZ], R3 ;  /* 0x00000003060085a7 */ /* 0x000e64000800007f */
[----:B-1----:R-:W-:Y:S05]  /*83b0*/  @!P0 BRA `(.L_x_154) ;  /* 0xfffffffc00f08947 */ /* 0x002fea000383ffff */
[----:B------:R-:W-:Y:S05]  /*83c0*/  BRA `(.L_x_219) ;  /* 0xffffffe4005c7947 */ /* 0x000fea000383ffff */
.L_x_155:
[----:B0-----:R0:W1:Y:S02]  /*83d0*/  SYNCS.PHASECHK.TRANS64.TRYWAIT P0, [R7+URZ], R4 ;  /* 0x00000004070075a7 */ /* 0x001064000800017f */
[----:B-1----:R-:W-:Y:S05]  /*83e0*/  @!P0 NANOSLEEP.SYNCS 0x989680 ;  /* 0x009896800000895d */ /* 0x002fea0003900000 */
[----:B------:R-:W1:Y:S02]  /*83f0*/  @!P0 SYNCS.PHASECHK.TRANS64 P0, [R7+URZ], R4 ;  /* 0x00000004070085a7 */ /* 0x000e64000800007f */
[----:B-1----:R-:W-:Y:S05]  /*8400*/  @!P0 BRA `(.L_x_155) ;  /* 0xfffffffc00f08947 */ /* 0x002fea000383ffff */
[----:B------:R-:W-:Y:S05]  /*8410*/  BRA `(.L_x_220) ;  /* 0xffffffe4006c7947 */ /* 0x000fea000383ffff */
.L_x_156:
[----:B0-----:R0:W1:Y:S02]  /*8420*/  SYNCS.PHASECHK.TRANS64.TRYWAIT P0, [R6+URZ], R3 ;  /* 0x00000003060075a7 */ /* 0x001064000800017f */
[----:B-1----:R-:W-:Y:S05]  /*8430*/  @!P0 NANOSLEEP.SYNCS 0x989680 ;  /* 0x009896800000895d */ /* 0x002fea0003900000 */
[----:B------:R-:W1:Y:S02]  /*8440*/  @!P0 SYNCS.PHASECHK.TRANS64 P0, [R6+URZ], R3 ;  /* 0x00000003060085a7 */ /* 0x000e64000800007f */
[----:B-1----:R-:W-:Y:S05]  /*8450*/  @!P0 BRA `(.L_x_156) ;  /* 0xfffffffc00f08947 */ /* 0x002fea000383ffff */
[----:B------:R-:W-:Y:S05]  /*8460*/  BRA `(.L_x_221) ;  /* 0xffffffe4007c7947 */ /* 0x000fea000383ffff */
.L_x_157:
[----:B0-----:R0:W1:Y:S02]  /*8470*/  SYNCS.PHASECHK.TRANS64.TRYWAIT P0, [R7+URZ], R4 ;  /* 0x00000004070075a7 */ /* 0x001064000800017f */
[----:B-1----:R-:W-:Y:S05]  /*8480*/  @!P0 NANOSLEEP.SYNCS 0x989680 ;  /* 0x009896800000895d */ /* 0x002fea0003900000 */
[----:B------:R-:W1:Y:S02]  /*8490*/  @!P0 SYNCS.PHASECHK.TRANS64 P0, [R7+URZ], R4 ;  /* 0x00000004070085a7 */ /* 0x000e64000800007f */
[----:B-1----:R-:W-:Y:S05]  /*84a0*/  @!P0 BRA `(.L_x_157) ;  /* 0xfffffffc00f08947 */ /* 0x002fea000383ffff */
[----:B------:R-:W-:Y:S05]  /*84b0*/  BRA `(.L_x_222) ;  /* 0xffffffe4008c7947 */ /* 0x000fea000383ffff */
.L_x_158:
[----:B0-----:R0:W1:Y:S02]  /*84c0*/  SYNCS.PHASECHK.TRANS64.TRYWAIT P0, [R6+URZ], R3 ;  /* 0x00000003060075a7 */ /* 0x001064000800017f */
[----:B-1----:R-:W-:Y:S05]  /*84d0*/  @!P0 NANOSLEEP.SYNCS 0x989680 ;  /* 0x009896800000895d */ /* 0x002fea0003900000 */
[----:B------:R-:W1:Y:S02]  /*84e0*/  @!P0 SYNCS.PHASECHK.TRANS64 P0, [R6+URZ], R3 ;  /* 0x00000003060085a7 */ /* 0x000e64000800007f */
[----:B-1----:R-:W-:Y:S05]  /*84f0*/  @!P0 BRA `(.L_x_158) ;  /* 0xfffffffc00f08947 */ /* 0x002fea000383ffff */
[----:B------:R-:W-:Y:S05]  /*8500*/  BRA `(.L_x_223) ;  /* 0xffffffe4009c7947 */ /* 0x000fea000383ffff */
.L_x_159:
[----:B0-----:R0:W1:Y:S02]  /*8510*/  SYNCS.PHASECHK.TRANS64.TRYWAIT P0, [R7+URZ], R4 ;  /* 0x00000004070075a7 */ /* 0x001064000800017f */
[----:B-1----:R-:W-:Y:S05]  /*8520*/  @!P0 NANOSLEEP.SYNCS 0x989680 ;  /* 0x009896800000895d */ /* 0x002fea0003900000 */
[----:B------:R-:W1:Y:S02]  /*8530*/  @!P0 SYNCS.PHASECHK.TRANS64 P0, [R7+URZ], R4 ;  /* 0x00000004070085a7 */ /* 0x000e64000800007f */
[----:B-1----:R-:W-:Y:S05]  /*8540*/  @!P0 BRA `(.L_x_159) ;  /* 0xfffffffc00f08947 */ /* 0x002fea000383ffff */
[----:B------:R-:W-:Y:S05]  /*8550*/  BRA `(.L_x_224) ;  /* 0xffffffe400ac7947 */ /* 0x000fea000383ffff */
.L_x_160:
[----:B0-----:R0:W1:Y:S02]  /*8560*/  SYNCS.PHASECHK.TRANS64.TRYWAIT P0, [R6+URZ], R3 ;  /* 0x00000003060075a7 */ /* 0x001064000800017f */
[----:B-1----:R-:W-:Y:S05]  /*8570*/  @!P0 NANOSLEEP.SYNCS 0x989680 ;  /* 0x009896800000895d */ /* 0x002fea0003900000 */
[----:B------:R-:W1:Y:S02]  /*8580*/  @!P0 SYNCS.PHASECHK.TRANS64 P0, [R6+URZ], R3 ;  /* 0x00000003060085a7 */ /* 0x000e64000800007f */
[----:B-1----:R-:W-:Y:S05]  /*8590*/  @!P0 BRA `(.L_x_160) ;  /* 0xfffffffc00f08947 */ /* 0x002fea000383ffff */
[----:B------:R-:W-:Y:S05]  /*85a0*/  BRA `(.L_x_225) ;  /* 0xffffffe400bc7947 */ /* 0x000fea000383ffff */
.L_x_161:
[----:B0-----:R0:W1:Y:S02]  /*85b0*/  SYNCS.PHASECHK.TRANS64.TRYWAIT P0, [R7+URZ], R4 ;  /* 0x00000004070075a7 */ /* 0x001064000800017f */
[----:B-1----:R-:W-:Y:S05]  /*85c0*/  @!P0 NANOSLEEP.SYNCS 0x989680 ;  /* 0x009896800000895d */ /* 0x002fea0003900000 */
[----:B------:R-:W1:Y:S02]  /*85d0*/  @!P0 SYNCS.PHASECHK.TRANS64 P0, [R7+URZ], R4 ;  /* 0x00000004070085a7 */ /* 0x000e64000800007f */
[----:B-1----:R-:W-:Y:S05]  /*85e0*/  @!P0 BRA `(.L_x_161) ;  /* 0xfffffffc00f08947 */ /* 0x002fea000383ffff */
[----:B------:R-:W-:Y:S05]  /*85f0*/  BRA `(.L_x_226) ;  /* 0xffffffe400cc7947 */ /* 0x000fea000383ffff */
.L_x_162:
[----:B0-----:R0:W1:Y:S02]  /*8600*/  SYNCS.PHASECHK.TRANS64.TRYWAIT P0, [R6+URZ], R3 ;  /* 0x00000003060075a7 */ /* 0x001064000800017f */
[----:B-1----:R-:W-:Y:S05]  /*8610*/  @!P0 NANOSLEEP.SYNCS 0x989680 ;  /* 0x009896800000895d */ /* 0x002fea0003900000 */
[----:B------:R-:W1:Y:S02]  /*8620*/  @!P0 SYNCS.PHASECHK.TRANS64 P0, [R6+URZ], R3 ;  /* 0x00000003060085a7 */ /* 0x000e64000800007f */
[----:B-1----:R-:W-:Y:S05]  /*8630*/  @!P0 BRA `(.L_x_162) ;  /* 0xfffffffc00f08947 */ /* 0x002fea000383ffff */
[----:B------:R-:W-:Y:S05]  /*8640*/  BRA `(.L_x_227) ;  /* 0xffffffe400dc7947 */ /* 0x000fea000383ffff */
.L_x_163:
[----:B0-----:R0:W1:Y:S02]  /*8650*/  SYNCS.PHASECHK.TRANS64.TRYWAIT P0, [R7+URZ], R4 ;  /* 0x00000004070075a7 */ /* 0x001064000800017f */
[----:B-1----:R-:W-:Y:S05]  /*8660*/  @!P0 NANOSLEEP.SYNCS 0x989680 ;  /* 0x009896800000895d */ /* 0x002fea0003900000 */
[----:B------:R-:W1:Y:S02]  /*8670*/  @!P0 SYNCS.PHASECHK.TRANS64 P0, [R7+URZ], R4 ;  /* 0x00000004070085a7 */ /* 0x000e64000800007f */
[----:B-1----:R-:W-:Y:S05]  /*8680*/  @!P0 BRA `(.L_x_163) ;  /* 0xfffffffc00f08947 */ /* 0x002fea000383ffff */
[----:B------:R-:W-:Y:S05]  /*8690*/  BRA `(.L_x_228) ;  /* 0xffffffe400ec7947 */ /* 0x000fea000383ffff */
.L_x_164:
[----:B0-----:R0:W1:Y:S02]  /*86a0*/  SYNCS.PHASECHK.TRANS64.TRYWAIT P0, [R6+URZ], R3 ;  /* 0x00000003060075a7 */ /* 0x001064000800017f */
[----:B-1----:R-:W-:Y:S05]  /*86b0*/  @!P0 NANOSLEEP.SYNCS 0x989680 ;  /* 0x009896800000895d */ /* 0x002fea0003900000 */
[----:B------:R-:W1:Y:S02]  /*86c0*/  @!P0 SYNCS.PHASECHK.TRANS64 P0, [R6+URZ], R3 ;  /* 0x00000003060085a7 */ /* 0x000e64000800007f */
[----:B-1----:R-:W-:Y:S05]  /*86d0*/  @!P0 BRA `(.L_x_164) ;  /* 0xfffffffc00f08947 */ /* 0x002fea000383ffff */
[----:B------:R-:W-:Y:S05]  /*86e0*/  BRA `(.L_x_229) ;  /* 0xffffffe400fc7947 */ /* 0x000fea000383ffff */
.L_x_165:
[----:B0-----:R0:W1:Y:S02]  /*86f0*/  SYNCS.PHASECHK.TRANS64.TRYWAIT P0, [R7+URZ], R4 ;  /* 0x00000004070075a7 */ /* 0x001064000800017f */
[----:B-1----:R-:W-:Y:S05]  /*8700*/  @!P0 NANOSLEEP.SYNCS 0x989680 ;  /* 0x009896800000895d */ /* 0x002fea0003900000 */
[----:B------:R-:W1:Y:S02]  /*8710*/  @!P0 SYNCS.PHASECHK.TRANS64 P0, [R7+URZ], R4 ;  /* 0x00000004070085a7 */ /* 0x000e64000800007f */
[----:B-1----:R-:W-:Y:S05]  /*8720*/  @!P0 BRA `(.L_x_165) ;  /* 0xfffffffc00f08947 */ /* 0x002fea000383ffff */
[----:B------:R-:W-:Y:S05]  /*8730*/  BRA `(.L_x_230) ;  /* 0xffffffe8000c7947 */ /* 0x000fea000383ffff */
.L_x_166:
[----:B0-----:R0:W1:Y:S02]  /*8740*/  SYNCS.PHASECHK.TRANS64.TRYWAIT P0, [R6+URZ], R3 ;  /* 0x00000003060075a7 */ /* 0x001064000800017f */
[----:B-1----:R-:W-:Y:S05]  /*8750*/  @!P0 NANOSLEEP.SYNCS 0x989680 ;  /* 0x009896800000895d */ /* 0x002fea0003900000 */
[----:B------:R-:W1:Y:S02]  /*8760*/  @!P0 SYNCS.PHASECHK.TRANS64 P0, [R6+URZ], R3 ;  /* 0x00000003060085a7 */ /* 0x000e64000800007f */
[----:B-1----:R-:W-:Y:S05]  /*8770*/  @!P0 BRA `(.L_x_166) ;  /* 0xfffffffc00f08947 */ /* 0x002fea000383ffff */
[----:B------:R-:W-:Y:S05]  /*8780*/  BRA `(.L_x_231) ;  /* 0xffffffe8001c7947 */ /* 0x000fea000383ffff */
.L_x_167:
[----:B0-----:R0:W1:Y:S02]  /*8790*/  SYNCS.PHASECHK.TRANS64.TRYWAIT P0, [R7+URZ], R4 ;  /* 0x00000004070075a7 */ /* 0x001064000800017f */
[----:B-1----:R-:W-:Y:S05]  /*87a0*/  @!P0 NANOSLEEP.SYNCS 0x989680 ;  /* 0x009896800000895d */ /* 0x002fea0003900000 */
[----:B------:R-:W1:Y:S02]  /*87b0*/  @!P0 SYNCS.PHASECHK.TRANS64 P0, [R7+URZ], R4 ;  /* 0x00000004070085a7 */ /* 0x000e64000800007f */
[----:B-1----:R-:W-:Y:S05]  /*87c0*/  @!P0 BRA `(.L_x_167) ;  /* 0xfffffffc00f08947 */ /* 0x002fea000383ffff */
[----:B------:R-:W-:Y:S05]  /*87d0*/  BRA `(.L_x_232) ;  /* 0xffffffe8002c7947 */ /* 0x000fea000383ffff */
.L_x_168:
[----:B0-----:R0:W1:Y:S02]  /*87e0*/  SYNCS.PHASECHK.TRANS64.TRYWAIT P0, [R6+URZ], R3 ;  /* 0x00000003060075a7 */ /* 0x001064000800017f */
[----:B-1----:R-:W-:Y:S05]  /*87f0*/  @!P0 NANOSLEEP.SYNCS 0x989680 ;  /* 0x009896800000895d */ /* 0x002fea0003900000 */
[----:B------:R-:W1:Y:S02]  /*8800*/  @!P0 SYNCS.PHASECHK.TRANS64 P0, [R6+URZ], R3 ;  /* 0x00000003060085a7 */ /* 0x000e64000800007f */
[----:B-1----:R-:W-:Y:S05]  /*8810*/  @!P0 BRA `(.L_x_168) ;  /* 0xfffffffc00f08947 */ /* 0x002fea000383ffff */
[----:B------:R-:W-:Y:S05]  /*8820*/  BRA `(.L_x_233) ;  /* 0xffffffe8003c7947 */ /* 0x000fea000383ffff */
.L_x_169:
[----:B0-----:R0:W1:Y:S02]  /*8830*/  SYNCS.PHASECHK.TRANS64.TRYWAIT P0, [R7+URZ], R4 ;  /* 0x00000004070075a7 */ /* 0x001064000800017f */
[----:B-1----:R-:W-:Y:S05]  /*8840*/  @!P0 NANOSLEEP.SYNCS 0x989680 ;  /* 0x009896800000895d */ /* 0x002fea0003900000 */
[----:B------:R-:W1:Y:S02]  /*8850*/  @!P0 SYNCS.PHASECHK.TRANS64 P0, [R7+URZ], R4 ;  /* 0x00000004070085a7 */ /* 0x000e64000800007f */
[----:B-1----:R-:W-:Y:S05]  /*8860*/  @!P0 BRA `(.L_x_169) ;  /* 0xfffffffc00f08947 */ /* 0x002fea000383ffff */
[----:B------:R-:W-:Y:S05]  /*8870*/  BRA `(.L_x_234) ;  /* 0xffffffe8004c7947 */ /* 0x000fea000383ffff */
.L_x_170:
[----:B0-----:R0:W1:Y:S02]  /*8880*/  SYNCS.PHASECHK.TRANS64.TRYWAIT P0, [R6+URZ], R3 ;  /* 0x00000003060075a7 */ /* 0x001064000800017f */
[----:B-1----:R-:W-:Y:S05]  /*8890*/  @!P0 NANOSLEEP.SYNCS 0x989680 ;  /* 0x009896800000895d */ /* 0x002fea0003900000 */
[----:B------:R-:W1:Y:S02]  /*88a0*/  @!P0 SYNCS.PHASECHK.TRANS64 P0, [R6+URZ], R3 ;  /* 0x00000003060085a7 */ /* 0x000e64000800007f */
[----:B-1----:R-:W-:Y:S05]  /*88b0*/  @!P0 BRA `(.L_x_170) ;  /* 0xfffffffc00f08947 */ /* 0x002fea000383ffff */
[----:B------:R-:W-:Y:S05]  /*88c0*/  BRA `(.L_x_235) ;  /* 0xffffffe8005c7947 */ /* 0x000fea000383ffff */
.L_x_171:
[----:B0-----:R0:W1:Y:S02]  /*88d0*/  SYNCS.PHASECHK.TRANS64.TRYWAIT P0, [R7+URZ], R4 ;  /* 0x00000004070075a7 */ /* 0x001064000800017f */
[----:B-1----:R-:W-:Y:S05]  /*88e0*/  @!P0 NANOSLEEP.SYNCS 0x989680 ;  /* 0x009896800000895d */ /* 0x002fea0003900000 */
[----:B------:R-:W1:Y:S02]  /*88f0*/  @!P0 SYNCS.PHASECHK.TRANS64 P0, [R7+URZ], R4 ;  /* 0x00000004070085a7 */ /* 0x000e64000800007f */
[----:B-1----:R-:W-:Y:S05]  /*8900*/  @!P0 BRA `(.L_x_171) ;  /* 0xfffffffc00f08947 */ /* 0x002fea000383ffff */
[----:B------:R-:W-:Y:S05]  /*8910*/  BRA `(.L_x_236) ;  /* 0xffffffe8006c7947 */ /* 0x000fea000383ffff */
.L_x_172:
[----:B0-----:R0:W1:Y:S02]  /*8920*/  SYNCS.PHASECHK.TRANS64.TRYWAIT P0, [R6+URZ], R3 ;  /* 0x00000003060075a7 */ /* 0x001064000800017f */
[----:B-1----:R-:W-:Y:S05]  /*8930*/  @!P0 NANOSLEEP.SYNCS 0x989680 ;  /* 0x009896800000895d */ /* 0x002fea0003900000 */
[----:B------:R-:W1:Y:S02]  /*8940*/  @!P0 SYNCS.PHASECHK.TRANS64 P0, [R6+URZ], R3 ;  /* 0x00000003060085a7 */ /* 0x000e64000800007f */
[----:B-1----:R-:W-:Y:S05]  /*8950*/  @!P0 BRA `(.L_x_172) ;  /* 0xfffffffc00f08947 */ /* 0x002fea000383ffff */
[----:B------:R-:W-:Y:S05]  /*8960*/  BRA `(.L_x_237) ;  /* 0xffffffe8007c7947 */ /* 0x000fea000383ffff */
.L_x_173:
[----:B0-----:R0:W1:Y:S02]  /*8970*/  SYNCS.PHASECHK.TRANS64.TRYWAIT P0, [R7+URZ], R4 ;  /* 0x00000004070075a7 */ /* 0x001064000800017f */
[----:B-1----:R-:W-:Y:S05]  /*8980*/  @!P0 NANOSLEEP.SYNCS 0x989680 ;  /* 0x009896800000895d */ /* 0x002fea0003900000 */
[----:B------:R-:W1:Y:S02]  /*8990*/  @!P0 SYNCS.PHASECHK.TRANS64 P0, [R7+URZ], R4 ;  /* 0x00000004070085a7 */ /* 0x000e64000800007f */
[----:B-1----:R-:W-:Y:S05]  /*89a0*/  @!P0 BRA `(.L_x_173) ;  /* 0xfffffffc00f08947 */ /* 0x002fea000383ffff */
[----:B------:R-:W-:Y:S05]  /*89b0*/  BRA `(.L_x_238) ;  /* 0xffffffe8008c7947 */ /* 0x000fea000383ffff */
.L_x_174:
[----:B0-----:R0:W1:Y:S02]  /*89c0*/  SYNCS.PHASECHK.TRANS64.TRYWAIT P0, [R6+URZ], R3 ;  /* 0x00000003060075a7 */ /* 0x001064000800017f */
[----:B-1----:R-:W-:Y:S05]  /*89d0*/  @!P0 NANOSLEEP.SYNCS 0x989680 ;  /* 0x009896800000895d */ /* 0x002fea0003900000 */
[----:B------:R-:W1:Y:S02]  /*89e0*/  @!P0 SYNCS.PHASECHK.TRANS64 P0, [R6+URZ], R3 ;  /* 0x00000003060085a7 */ /* 0x000e64000800007f */
[----:B-1----:R-:W-:Y:S05]  /*89f0*/  @!P0 BRA `(.L_x_174) ;  /* 0xfffffffc00f08947 */ /* 0x002fea000383ffff */
[----:B------:R-:W-:Y:S05]  /*8a00*/  BRA `(.L_x_239) ;  /* 0xffffffe8009c7947 */ /* 0x000fea000383ffff */
.L_x_175:
[----:B0-----:R0:W1:Y:S02]  /*8a10*/  SYNCS.PHASECHK.TRANS64.TRYWAIT P0, [R7+URZ], R4 ;  /* 0x00000004070075a7 */ /* 0x001064000800017f */
[----:B-1----:R-:W-:Y:S05]  /*8a20*/  @!P0 NANOSLEEP.SYNCS 0x989680 ;  /* 0x009896800000895d */ /* 0x002fea0003900000 */
[----:B------:R-:W1:Y:S02]  /*8a30*/  @!P0 SYNCS.PHASECHK.TRANS64 P0, [R7+URZ], R4 ;  /* 0x00000004070085a7 */ /* 0x000e64000800007f */
[----:B-1----:R-:W-:Y:S05]  /*8a40*/  @!P0 BRA `(.L_x_175) ;  /* 0xfffffffc00f08947 */ /* 0x002fea000383ffff */
[----:B------:R-:W-:Y:S05]  /*8a50*/  BRA `(.L_x_240) ;  /* 0xffffffe800ac7947 */ /* 0x000fea000383ffff */
.L_x_176:
[----:B0-----:R0:W1:Y:S02]  /*8a60*/  SYNCS.PHASECHK.TRANS64.TRYWAIT P0, [R6+URZ], R3 ;  /* 0x00000003060075a7 */ /* 0x001064000800017f */
[----:B-1----:R-:W-:Y:S05]  /*8a70*/  @!P0 NANOSLEEP.SYNCS 0x989680 ;  /* 0x009896800000895d */ /* 0x002fea0003900000 */
[----:B------:R-:W1:Y:S02]  /*8a80*/  @!P0 SYNCS.PHASECHK.TRANS64 P0, [R6+URZ], R3 ;  /* 0x00000003060085a7 */ /* 0x000e64000800007f */
[----:B-1----:R-:W-:Y:S05]  /*8a90*/  @!P0 BRA `(.L_x_176) ;  /* 0xfffffffc00f08947 */ /* 0x002fea000383ffff */
[----:B------:R-:W-:Y:S05]  /*8aa0*/  BRA `(.L_x_241) ;  /* 0xffffffe800bc7947 */ /* 0x000fea000383ffff */
.L_x_177:
[----:B0-----:R0:W1:Y:S02]  /*8ab0*/  SYNCS.PHASECHK.TRANS64.TRYWAIT P0, [R7+URZ], R4 ;  /* 0x00000004070075a7 */ /* 0x001064000800017f */
[----:B-1----:R-:W-:Y:S05]  /*8ac0*/  @!P0 NANOSLEEP.SYNCS 0x989680 ;  /* 0x009896800000895d */ /* 0x002fea0003900000 */
[----:B------:R-:W1:Y:S02]  /*8ad0*/  @!P0 SYNCS.PHASECHK.TRANS64 P0, [R7+URZ], R4 ;  /* 0x00000004070085a7 */ /* 0x000e64000800007f */
[----:B-1----:R-:W-:Y:S05]  /*8ae0*/  @!P0 BRA `(.L_x_177) ;  /* 0xfffffffc00f08947 */ /* 0x002fea000383ffff */
[----:B------:R-:W-:Y:S05]  /*8af0*/  BRA `(.L_x_242) ;  /* 0xffffffe800cc7947 */ /* 0x000fea000383ffff */
.L_x_178:
[----:B0-----:R0:W1:Y:S02]  /*8b00*/  SYNCS.PHASECHK.TRANS64.TRYWAIT P0, [R6+URZ], R3 ;  /* 0x00000003060075a7 */ /* 0x001064000800017f */
[----:B-1----:R-:W-:Y:S05]  /*8b10*/  @!P0 NANOSLEEP.SYNCS 0x989680 ;  /* 0x009896800000895d */ /* 0x002fea0003900000 */
[----:B------:R-:W1:Y:S02]  /*8b20*/  @!P0 SYNCS.PHASECHK.TRANS64 P0, [R6+URZ], R3 ;  /* 0x00000003060085a7 */ /* 0x000e64000800007f */
[----:B-1----:R-:W-:Y:S05]  /*8b30*/  @!P0 BRA `(.L_x_178) ;  /* 0xfffffffc00f08947 */ /* 0x002fea000383ffff */
[----:B------:R-:W-:Y:S05]  /*8b40*/  BRA `(.L_x_243) ;  /* 0xffffffe800dc7947 */ /* 0x000fea000383ffff */
.L_x_179:
[----:B-1----:R1:W2:Y:S02]  /*8b50*/  SYNCS.PHASECHK.TRANS64.TRYWAIT P0, [R7+URZ], R4 ;  /* 0x00000004070075a7 */ /* 0x0022a4000800017f */
[----:B--2---:R-:W-:Y:S05]  /*8b60*/  @!P0 NANOSLEEP.SYNCS 0x989680 ;  /* 0x009896800000895d */ /* 0x004fea0003900000 */
[----:B------:R-:W2:Y:S02]  /*8b70*/  @!P0 SYNCS.PHASECHK.TRANS64 P0, [R7+URZ], R4 ;  /* 0x00000004070085a7 */ /* 0x000ea4000800007f */
[----:B--2---:R-:W-:Y:S05]  /*8b80*/  @!P0 BRA `(.L_x_179) ;  /* 0xfffffffc00f08947 */ /* 0x004fea000383ffff */
[----:B------:R-:W-:Y:S05]  /*8b90*/  BRA `(.L_x_244) ;  /* 0xffffffe800e47947 */ /* 0x000fea000383ffff */
.L_x_245:
[----:B------:R-:W-:-:S00]  /*8ba0*/  BRA `(.L_x_245) ;  /* 0xfffffffc00fc7947 */ /* 0x000fc0000383ffff */
[----:B------:R-:W-:-:S00]  /*8bb0*/  NOP ;  /* 0x0000000000007918 */ /* 0x000fc00000000000 */
        /* <DEDUP_REMOVED lines=12> */
.L_x_246:


//--------------------- .nv.global.init           --------------------------
	.section	.nv.global.init,"aw",@progbits
.nv.global.init:
	.type		$str$22,@object
	.size		$str$22,($str$23 - $str$22)
$str$22:
        /*0000*/ 	.byte	0x6b, 0x5f, 0x74, 0x69, 0x6c, 0x65, 0x5f, 0x63, 0x6f, 0x75, 0x6e, 0x74, 0x20, 0x3e, 0x3d, 0x20
        /*0010*/ 	.byte	0x31, 0x00
	.type		$str$23,@object
	.size		$str$23,(__unnamed_1 - $str$23)
$str$23:
        /*0012*/ 	.byte	0x2f, 0x74, 0x6d, 0x70, 0x2f, 0x63, 0x75, 0x74, 0x6c, 0x61, 0x73, 0x73, 0x5f, 0x73, 0x77, 0x65
        /*0022*/ 	.byte	0x65, 0x70, 0x5f, 0x73, 0x72, 0x63, 0x2f, 0x69, 0x6e, 0x63, 0x6c, 0x75, 0x64, 0x65, 0x2f, 0x63
        /*0032*/ 	.byte	0x75, 0x74, 0x6c, 0x61, 0x73, 0x73, 0x2f, 0x67, 0x65, 0x6d, 0x6d, 0x2f, 0x63, 0x6f, 0x6c, 0x6c
        /*0042*/ 	.byte	0x65, 0x63, 0x74, 0x69, 0x76, 0x65, 0x2f, 0x73, 0x6d, 0x39, 0x30, 0x5f, 0x6d, 0x6d, 0x61, 0x5f
        /*0052*/ 	.byte	0x74, 0x6d, 0x61, 0x5f, 0x67, 0x6d, 0x6d, 0x61, 0x5f, 0x73, 0x73, 0x5f, 0x77, 0x61, 0x72, 0x70
        /*0062*/ 	.byte	0x73, 0x70, 0x65, 0x63, 0x69, 0x61, 0x6c, 0x69, 0x7a, 0x65, 0x64, 0x2e, 0x68, 0x70, 0x70, 0x00
	.type		__unnamed_1,@object
	.size		__unnamed_1,(.L_0 - __unnamed_1)
__unnamed_1:
        /*0072*/ 	.byte	0x76, 0x6f, 0x69, 0x64, 0x20, 0x63, 0x75, 0x74, 0x6c, 0x61, 0x73, 0x73, 0x3a, 0x3a, 0x67, 0x65
        /* <DEDUP_REMOVED lines=172> */
        /*0b42*/ 	.byte	0x79, 0x5d, 0x00
.L_0:


//--------------------- .nv.shared._ZN7cutlass13device_kernelINS_4gemm6kernel13GemmUniversalIN4cute5tupleIJiiiiEEENS1_10collective13CollectiveMmaINS1_34MainloopSm90TmaGmmaWarpSpecializedILi56ENS5_IJNS4_1CILi2EEENSA_ILi1EEESC_EEENS1_32KernelTmaWarpSpecializedPingpongEEENS5_IJNSA_ILi64EEESG_NSA_ILi32EEEEEEaNS5_IJlSC_lEEEaSJ_NS4_8TiledMMAINS4_8MMA_AtomIJNS4_4SM904GMMA26MMA_64x64x32_S32S8S8_SS_TNEEEENS4_6LayoutINS5_IJSC_SC_SC_EEENS5_IJNSA_ILi0EEESS_SS_EEEEENS5_IJNS4_10UnderscoreESV_SV_EEEEENS4_13SM90_TMA_LOADENS4_14ComposedLayoutINS4_7SwizzleILi1ELi4ELi3EEENS4_18smem_ptr_flag_bitsILi8EEENSQ_INS5_IJNSA_ILi8EEESH_EEENS5_IJSH_SC_EEEEEEEvNS4_8identityENS4_23SM90_TMA_LOAD_MULTICASTES18_vS19_EENS_8epilogue10collective6detail29Sm90TmaWarpSpecializedAdapterINS1D_15DefaultEpilogueIaSJ_SJ_NS1C_6thread17LinearCombinationIaLi1EiiLNS1H_9ScaleType4KindE0ELNS_15FloatRoundStyleE2EaEENS1_15EpilogueDefaultEEEEEvvEEEEvNT_6ParamsE --------------------------
	.section	.nv.shared._ZN7cutlass13device_kernelINS_4gemm6kernel13GemmUniversalIN4cute5tupleIJiiiiEEENS1_10collective13CollectiveMmaINS1_34MainloopSm90TmaGmmaWarpSpecializedILi56ENS5_IJNS4_1CILi2EEENSA_ILi1EEESC_EEENS1_32KernelTmaWarpSpecializedPingpongEEENS5_IJNSA_ILi64EEESG_NSA_ILi32EEEEEEaNS5_IJlSC_lEEEaSJ_NS4_8TiledMMAINS4_8MMA_AtomIJNS4_4SM904GMMA26MMA_64x64x32_S32S8S8_SS_TNEEEENS4_6LayoutINS5_IJSC_SC_SC_EEENS5_IJNSA_ILi0EEESS_SS_EEEEENS5_IJNS4_10UnderscoreESV_SV_EEEEENS4_13SM90_TMA_LOADENS4_14ComposedLayoutINS4_7SwizzleILi1ELi4ELi3EEENS4_18smem_ptr_flag_bitsILi8EEENSQ_INS5_IJNSA_ILi8EEESH_EEENS5_IJSH_SC_EEEEEEEvNS4_8identityENS4_23SM90_TMA_LOAD_MULTICASTES18_vS19_EENS_8epilogue10collective6detail29Sm90TmaWarpSpecializedAdapterINS1D_15DefaultEpilogueIaSJ_SJ_NS1C_6thread17LinearCombinationIaLi1EiiLNS1H_9ScaleType4KindE0ELNS_15FloatRoundStyleE2EaEENS1_15EpilogueDefaultEEEEEvvEEEEvNT_6ParamsE,"aw",@nobits
	.sectionflags	@""
	.align	16
	.zero		1024


//--------------------- .nv.shared.reserved.0     --------------------------
	.section	.nv.shared.reserved.0,"aw",@nobits
	.weak		__nv_reservedSMEM_offset_0_alias
	.size		__nv_reservedSMEM_offset_0_alias, 0, 0
	.other		__nv_reservedSMEM_offset_0_alias,@"STO_CUDA_RESERVED_SHARED STV_DEFAULT"
__nv_reservedSMEM_offset_0_alias:
	.zero		0


//--------------------- .nv.global                --------------------------
	.section	.nv.global,"aw",@nobits
.nv.global:
	.type		_ZN40_INTERNAL_dd1f867e_4_k_cu_a9cf454b_301164cute1_E,@object
	.size		_ZN40_INTERNAL_dd1f867e_4_k_cu_a9cf454b_301164cute1_E,(_ZN40_INTERNAL_dd1f867e_4_k_cu_a9cf454b_301164cuda3std3__45__cpo6cbeginE - _ZN40_INTERNAL_dd1f867e_4_k_cu_a9cf454b_301164cute1_E)
_ZN40_INTERNAL_dd1f867e_4_k_cu_a9cf454b_301164cute1_E:
	.zero		1
	.type		_ZN40_INTERNAL_dd1f867e_4_k_cu_a9cf454b_301164cuda3std3__45__cpo6cbeginE,@object
	.size		_ZN40_INTERNAL_dd1f867e_4_k_cu_a9cf454b_301164cuda3std3__45__cpo6cbeginE,(_ZN40_INTERNAL_dd1f867e_4_k_cu_a9cf454b_301164cuda3std3__48in_placeE - _ZN40_INTERNAL_dd1f867e_4_k_cu_a9cf454b_301164cuda3std3__45__cpo6cbeginE)
_ZN40_INTERNAL_dd1f867e_4_k_cu_a9cf454b_301164cuda3std3__45__cpo6cbeginE:
	.zero		1
	.type		_ZN40_INTERNAL_dd1f867e_4_k_cu_a9cf454b_301164cuda3std3__48in_placeE,@object
	.size		_ZN40_INTERNAL_dd1f867e_4_k_cu_a9cf454b_301164cuda3std3__48in_placeE,(_ZN40_INTERNAL_dd1f867e_4_k_cu_a9cf454b_301164cuda3std6ranges3__45__cpo9iter_moveE - _ZN40_INTERNAL_dd1f867e_4_k_cu_a9cf454b_301164cuda3std3__48in_placeE)
_ZN40_INTERNAL_dd1f867e_4_k_cu_a9cf454b_301164cuda3std3__48in_placeE:
	.zero		1
	.type		_ZN40_INTERNAL_dd1f867e_4_k_cu_a9cf454b_301164cuda3std6ranges3__45__cpo9iter_moveE,@object
	.size		_ZN40_INTERNAL_dd1f867e_4_k_cu_a9cf454b_301164cuda3std6ranges3__45__cpo9iter_moveE,(_ZN40_INTERNAL_dd1f867e_4_k_cu_a9cf454b_301164cuda3std3__45__cpo5beginE - _ZN40_INTERNAL_dd1f867e_4_k_cu_a9cf454b_301164cuda3std6ranges3__45__cpo9iter_moveE)
_ZN40_INTERNAL_dd1f867e_4_k_cu_a9cf454b_301164cuda3std6ranges3__45__cpo9iter_moveE:
	.zero		1
	.type		_ZN40_INTERNAL_dd1f867e_4_k_cu_a9cf454b_301164cuda3std3__45__cpo5beginE,@object
	.size		_ZN40_INTERNAL_dd1f867e_4_k_cu_a9cf454b_301164cuda3std3__45__cpo5beginE,(_ZN40_INTERNAL_dd1f867e_4_k_cu_a9cf454b_301164cuda3std3__442_GLOBAL__N__dd1f867e_4_k_cu_a9cf454b_301166ignoreE - _ZN40_INTERNAL_dd1f867e_4_k_cu_a9cf454b_301164cuda3std3__45__cpo5beginE)
_ZN40_INTERNAL_dd1f867e_4_k_cu_a9cf454b_301164cuda3std3__45__cpo5beginE:
	.zero		1
	.type		_ZN40_INTERNAL_dd1f867e_4_k_cu_a9cf454b_301164cuda3std3__442_GLOBAL__N__dd1f867e_4_k_cu_a9cf454b_301166ignoreE,@object
	.size		_ZN40_INTERNAL_dd1f867e_4_k_cu_a9cf454b_301164cuda3std3__442_GLOBAL__N__dd1f867e_4_k_cu_a9cf454b_301166ignoreE,(_ZN40_INTERNAL_dd1f867e_4_k_cu_a9cf454b_301164cute7productE - _ZN40_INTERNAL_dd1f867e_4_k_cu_a9cf454b_301164cuda3std3__442_GLOBAL__N__dd1f867e_4_k_cu_a9cf454b_301166ignoreE)
_ZN40_INTERNAL_dd1f867e_4_k_cu_a9cf454b_301164cuda3std3__442_GLOBAL__N__dd1f867e_4_k_cu_a9cf454b_301166ignoreE:
	.zero		1
	.type		_ZN40_INTERNAL_dd1f867e_4_k_cu_a9cf454b_301164cute7productE,@object
	.size		_ZN40_INTERNAL_dd1f867e_4_k_cu_a9cf454b_301164cute7productE,(_ZN40_INTERNAL_dd1f867e_4_k_cu_a9cf454b_301164cuda3std3__45__cpo3endE - _ZN40_INTERNAL_dd1f867e_4_k_cu_a9cf454b_301164cute7productE)
_ZN40_INTERNAL_dd1f867e_4_k_cu_a9cf454b_301164cute7productE:
	.zero		1
	.type		_ZN40_INTERNAL_dd1f867e_4_k_cu_a9cf454b_301164cuda3std3__45__cpo3endE,@object
	.size		_ZN40_INTERNAL_dd1f867e_4_k_cu_a9cf454b_301164cuda3std3__45__cpo3endE,(_ZN40_INTERNAL_dd1f867e_4_k_cu_a9cf454b_301164cuda3std3__419piecewise_constructE - _ZN40_INTERNAL_dd1f867e_4_k_cu_a9cf454b_301164cuda3std3__45__cpo3endE)
_ZN40_INTERNAL_dd1f867e_4_k_cu_a9cf454b_301164cuda3std3__45__cpo3endE:
	.zero		1
	.type		_ZN40_INTERNAL_dd1f867e_4_k_cu_a9cf454b_301164cuda3std3__419piecewise_constructE,@object
	.size		_ZN40_INTERNAL_dd1f867e_4_k_cu_a9cf454b_301164cuda3std3__419piecewise_constructE,(_ZN40_INTERNAL_dd1f867e_4_k_cu_a9cf454b_301164cuda3std3__45__cpo4cendE - _ZN40_INTERNAL_dd1f867e_4_k_cu_a9cf454b_301164cuda3std3__419piecewise_constructE)
_ZN40_INTERNAL_dd1f867e_4_k_cu_a9cf454b_301164cuda3std3__419piecewise_constructE:
	.zero		1
	.type		_ZN40_INTERNAL_dd1f867e_4_k_cu_a9cf454b_301164cuda3std3__45__cpo4cendE,@object
	.size		_ZN40_INTERNAL_dd1f867e_4_k_cu_a9cf454b_301164cuda3std3__45__cpo4cendE,(_ZN40_INTERNAL_dd1f867e_4_k_cu_a9cf454b_301164cuda3std6ranges3__45__cpo4swapE - _ZN40_INTERNAL_dd1f867e_4_k_cu_a9cf454b_301164cuda3std3__45__cpo4cendE)
_ZN40_INTERNAL_dd1f867e_4_k_cu_a9cf454b_301164cuda3std3__45__cpo4cendE:
	.zero		1
	.type		_ZN40_INTERNAL_dd1f867e_4_k_cu_a9cf454b_301164cuda3std6ranges3__45__cpo4swapE,@object
	.size		_ZN40_INTERNAL_dd1f867e_4_k_cu_a9cf454b_301164cuda3std6ranges3__45__cpo4swapE,(.L_8 - _ZN40_INTERNAL_dd1f867e_4_k_cu_a9cf454b_301164cuda3std6ranges3__45__cpo4swapE)
_ZN40_INTERNAL_dd1f867e_4_k_cu_a9cf454b_301164cuda3std6ranges3__45__cpo4swapE:
	.zero		1
.L_8:


//--------------------- .nv.constant0._ZN7cutlass13device_kernelINS_4gemm6kernel13GemmUniversalIN4cute5tupleIJiiiiEEENS1_10collective13CollectiveMmaINS1_34MainloopSm90TmaGmmaWarpSpecializedILi56ENS5_IJNS4_1CILi2EEENSA_ILi1EEESC_EEENS1_32KernelTmaWarpSpecializedPingpongEEENS5_IJNSA_ILi64EEESG_NSA_ILi32EEEEEEaNS5_IJlSC_lEEEaSJ_NS4_8TiledMMAINS4_8MMA_AtomIJNS4_4SM904GMMA26MMA_64x64x32_S32S8S8_SS_TNEEEENS4_6LayoutINS5_IJSC_SC_SC_EEENS5_IJNSA_ILi0EEESS_SS_EEEEENS5_IJNS4_10UnderscoreESV_SV_EEEEENS4_13SM90_TMA_LOADENS4_14ComposedLayoutINS4_7SwizzleILi1ELi4ELi3EEENS4_18smem_ptr_flag_bitsILi8EEENSQ_INS5_IJNSA_ILi8EEESH_EEENS5_IJSH_SC_EEEEEEEvNS4_8identityENS4_23SM90_TMA_LOAD_MULTICASTES18_vS19_EENS_8epilogue10collective6detail29Sm90TmaWarpSpecializedAdapterINS1D_15DefaultEpilogueIaSJ_SJ_NS1C_6thread17LinearCombinationIaLi1EiiLNS1H_9ScaleType4KindE0ELNS_15FloatRoundStyleE2EaEENS1_15EpilogueDefaultEEEEEvvEEEEvNT_6ParamsE --------------------------
	.section	.nv.constant0._ZN7cutlass13device_kernelINS_4gemm6kernel13GemmUniversalIN4cute5tupleIJiiiiEEENS1_10collective13CollectiveMmaINS1_34MainloopSm90TmaGmmaWarpSpecializedILi56ENS5_IJNS4_1CILi2EEENSA_ILi1EEESC_EEENS1_32KernelTmaWarpSpecializedPingpongEEENS5_IJNSA_ILi64EEESG_NSA_ILi32EEEEEEaNS5_IJlSC_lEEEaSJ_NS4_8TiledMMAINS4_8MMA_AtomIJNS4_4SM904GMMA26MMA_64x64x32_S32S8S8_SS_TNEEEENS4_6LayoutINS5_IJSC_SC_SC_EEENS5_IJNSA_ILi0EEESS_SS_EEEEENS5_IJNS4_10UnderscoreESV_SV_EEEEENS4_13SM90_TMA_LOADENS4_14ComposedLayoutINS4_7SwizzleILi1ELi4ELi3EEENS4_18smem_ptr_flag_bitsILi8EEENSQ_INS5_IJNSA_ILi8EEESH_EEENS5_IJSH_SC_EEEEEEEvNS4_8identityENS4_23SM90_TMA_LOAD_MULTICASTES18_vS19_EENS_8epilogue10collective6detail29Sm90TmaWarpSpecializedAdapterINS1D_15DefaultEpilogueIaSJ_SJ_NS1C_6thread17LinearCombinationIaLi1EiiLNS1H_9ScaleType4KindE0ELNS_15FloatRoundStyleE2EaEENS1_15EpilogueDefaultEEEEEvvEEEEvNT_6ParamsE,"a",@progbits
	.sectionflags	@""
	.align	4
.nv.constant0._ZN7cutlass13device_kernelINS_4gemm6kernel13GemmUniversalIN4cute5tupleIJiiiiEEENS1_10collective13CollectiveMmaINS1_34MainloopSm90TmaGmmaWarpSpecializedILi56ENS5_IJNS4_1CILi2EEENSA_ILi1EEESC_EEENS1_32KernelTmaWarpSpecializedPingpongEEENS5_IJNSA_ILi64EEESG_NSA_ILi32EEEEEEaNS5_IJlSC_lEEEaSJ_NS4_8TiledMMAINS4_8MMA_AtomIJNS4_4SM904GMMA26MMA_64x64x32_S32S8S8_SS_TNEEEENS4_6LayoutINS5_IJSC_SC_SC_EEENS5_IJNSA_ILi0EEESS_SS_EEEEENS5_IJNS4_10UnderscoreESV_SV_EEEEENS4_13SM90_TMA_LOADENS4_14ComposedLayoutINS4_7SwizzleILi1ELi4ELi3EEENS4_18smem_ptr_flag_bitsILi8EEENSQ_INS5_IJNSA_ILi8EEESH_EEENS5_IJSH_SC_EEEEEEEvNS4_8identityENS4_23SM90_TMA_LOAD_MULTICASTES18_vS19_EENS_8epilogue10collective6detail29Sm90TmaWarpSpecializedAdapterINS1D_15DefaultEpilogueIaSJ_SJ_NS1C_6thread17LinearCombinationIaLi1EiiLNS1H_9ScaleType4KindE0ELNS_15FloatRoundStyleE2EaEENS1_15EpilogueDefaultEEEEEvvEEEEvNT_6ParamsE:
	.zero		1664


//--------------------- SYMBOLS --------------------------

	.type		.nv.reservedSmem.offset0,@object
	.size		.nv.reservedSmem.offset0,0x4
	.type		__assertfail,@function
